// auto-generated by cutlass_sweep.epilogue — config: {"arch": "sm_100", "cluster_m": 2, "cluster_n": 1, "dtype": "bf16", "fusion": "gelu", "tile_k": 64, "tile_m": 128, "tile_n": 64}
#include "cutlass/cutlass.h"
#include "cutlass/gemm/collective/collective_builder.hpp"
#include "cutlass/gemm/device/gemm_universal_adapter.h"
#include "cutlass/gemm/kernel/gemm_universal.hpp"
#include "cutlass/epilogue/collective/collective_builder.hpp"
#include "cutlass/epilogue/fusion/operations.hpp"
#include "cutlass/epilogue/thread/activation.h"

using Elem = cutlass::bfloat16_t;
using Acc  = float;
using TileShape    = cute::Shape<cute::_128, cute::_64, cute::_64>;
using ClusterShape = cute::Shape<cute::_2, cute::_1, cute::_1>;
using FusionOp     = cutlass::epilogue::fusion::LinCombEltAct<cutlass::epilogue::thread::GELU, Elem, Acc>;

using CollectiveEpilogue = typename cutlass::epilogue::collective::CollectiveBuilder<
    cutlass::arch::Sm100, cutlass::arch::OpClassTensorOp,
    TileShape, ClusterShape,
    cutlass::epilogue::collective::EpilogueTileAuto,
    Acc, Acc,
    Elem, cutlass::layout::RowMajor, 128 / cutlass::sizeof_bits<Elem>::value,
    Elem, cutlass::layout::RowMajor, 128 / cutlass::sizeof_bits<Elem>::value,
    cutlass::epilogue::collective::EpilogueScheduleAuto,
    FusionOp
  >::CollectiveOp;

using CollectiveMainloop = typename cutlass::gemm::collective::CollectiveBuilder<
    cutlass::arch::Sm100, cutlass::arch::OpClassTensorOp,
    Elem, cutlass::layout::RowMajor, 128 / cutlass::sizeof_bits<Elem>::value,
    Elem, cutlass::layout::ColumnMajor, 128 / cutlass::sizeof_bits<Elem>::value,
    Acc,
    TileShape, ClusterShape,
    cutlass::gemm::collective::StageCountAutoCarveout<
        static_cast<int>(sizeof(typename CollectiveEpilogue::SharedStorage))>,
    cutlass::gemm::collective::KernelScheduleAuto
  >::CollectiveOp;

using GemmKernel = cutlass::gemm::kernel::GemmUniversal<
    cute::Shape<int,int,int,int>, CollectiveMainloop, CollectiveEpilogue>;
using Gemm = cutlass::gemm::device::GemmUniversalAdapter<GemmKernel>;

auto* _anchor = &cutlass::device_kernel<GemmKernel>;


// ===== COMPILED SASS (sm_100a) =====

	.target	sm_100a

	.elftype	@"ET_EXEC"


//--------------------- .note.nv.tkinfo           --------------------------
	.section	.note.nv.tkinfo,"",@"SHT_NOTE"
	.sectionflags	@"SHF_NOTE_NV_TKINFO"
	.tkinfo
        /*0018*/ 	.word	0x00000002
        /*0030*/ 	.string	""
        /*0030*/ 	.string	"ptxas"
        /*0030*/ 	.string	"Cuda compilation tools, release 13.0, V13.0.88"
        /*0030*/ 	.string	"Build cuda_13.0.r13.0/compiler.36424714_0"
        /*0030*/ 	.string	"-arch sm_100a -m 64 "



//--------------------- .note.nv.cuinfo           --------------------------
	.section	.note.nv.cuinfo,"",@"SHT_NOTE"
	.sectionflags	@"SHF_NOTE_NV_CUINFO"
        /*0018*/ 	.short	0x0002
        /*001a*/ 	.short	0x0064
        /*001c*/ 	.short	0x0082
	.zero		2


//--------------------- .nv.info                  --------------------------
	.section	.nv.info,"",@"SHT_CUDA_INFO"
	.align	4


	//----- nvinfo : EIATTR_REGCOUNT
	.align		4
        /*0000*/ 	.byte	0x04, 0x2f
        /*0002*/ 	.short	(.L_19 - .L_18)
	.align		4
.L_18:
        /*0004*/ 	.word	index@(_ZN7cutlass13device_kernelINS_4gemm6kernel13GemmUniversalIN4cute5tupleIJiiiiEEENS1_10collective13CollectiveMmaINS1_35MainloopSm100TmaUmmaWarpSpecializedILi17ELi2ELi4ENS5_IJNS4_1CILi2EEENSA_ILi1EEESC_EEEEENS5_IJNSA_ILi128EEENSA_ILi64EEESG_EEENS_10bfloat16_tENS5_IJlSC_lEEESI_SJ_NS4_8TiledMMAINS4_8MMA_AtomIJNS4_26SM100_MMA_F16BF16_2x1SM_SSISI_SI_fLi128ELi64ELNS4_4UMMA5MajorE0ELSO_0ELNSN_7ScaleInE0ELSP_0EEEEEENS4_6LayoutINS5_IJSC_SC_SC_EEENS5_IJNSA_ILi0EEESU_SU_EEEEENS5_IJNS4_10UnderscoreESX_SX_EEEEENS4_18SM100_TMA_2SM_LOADENS4_14ComposedLayoutINS4_7SwizzleILi3ELi4ELi3EEENS4_18smem_ptr_flag_bitsILi16EEENSS_INS5_IJNSA_ILi8EEESG_EEENS5_IJSG_SC_EEEEEEEvNS4_8identityES10_S1A_vS1B_EENS_8epilogue10collective18CollectiveEpilogueINS1D_23Sm100TmaWarpSpecializedILi3ELi2ELi16ELb1ELb0EEEJNS5_IJSG_SG_SG_EEENS5_IJNSS_ISG_SC_EENSS_INS5_IJNSA_ILi16EEESB_EEENS5_IJSC_NSA_ILi32EEEEEEEEEEESI_SJ_SI_SJ_NS1D_6fusion15FusionCallbacksIS1H_NS1Q_13LinCombEltActINS1D_6thread4GELUESI_fSI_fLNS_15FloatRoundStyleE2EEES1I_S1P_JEEENS4_5SM1004TMEM4LOAD26SM100_TMEM_LOAD_32dp32b16xENS4_13SM90_TMA_LOADENS11_INS12_ILi1ELi4ELi3EEES15_NSS_INS5_IJS16_S1K_EEENS5_IJS1K_SC_EEEEEEENS4_39AutoVectorizingCopyWithAssumedAlignmentILi128EEENS4_14SM90_TMA_STOREES27_S29_S29_EEEvvEEEEvNT_6ParamsE)
        /*0008*/ 	.word	0x0000005a


	//----- nvinfo : EIATTR_FRAME_SIZE
	.align		4
.L_19:
        /*000c*/ 	.byte	0x04, 0x11
        /*000e*/ 	.short	(.L_21 - .L_20)
	.align		4
.L_20:
        /*0010*/ 	.word	index@($__internal_2_$__cuda_sm10x_tcgen05_guardrail_trap_unallocated_columns_being_dealloced)
        /*0014*/ 	.word	0x00000000


	//----- nvinfo : EIATTR_FRAME_SIZE
	.align		4
.L_21:
        /*0018*/ 	.byte	0x04, 0x11
        /*001a*/ 	.short	(.L_23 - .L_22)
	.align		4
.L_22:
        /*001c*/ 	.word	index@($__internal_1_$__cuda_sm10x_tcgen05_guardrail_trap_phase_invalid_during_alloc)
        /*0020*/ 	.word	0x00000000


	//----- nvinfo : EIATTR_FRAME_SIZE
	.align		4
.L_23:
        /*0024*/ 	.byte	0x04, 0x11
        /*0026*/ 	.short	(.L_25 - .L_24)
	.align		4
.L_24:
        /*0028*/ 	.word	index@($__internal_0_$__cuda_sm10x_tcgen05_guardrail_trap_col_being_dealloced_not_returned_by_alloc)
        /*002c*/ 	.word	0x00000000


	//----- nvinfo : EIATTR_FRAME_SIZE
	.align		4
.L_25:
        /*0030*/ 	.byte	0x04, 0x11
        /*0032*/ 	.short	(.L_27 - .L_26)
	.align		4
.L_26:
        /*0034*/ 	.word	index@(_ZN7cutlass13device_kernelINS_4gemm6kernel13GemmUniversalIN4cute5tupleIJiiiiEEENS1_10collective13CollectiveMmaINS1_35MainloopSm100TmaUmmaWarpSpecializedILi17ELi2ELi4ENS5_IJNS4_1CILi2EEENSA_ILi1EEESC_EEEEENS5_IJNSA_ILi128EEENSA_ILi64EEESG_EEENS_10bfloat16_tENS5_IJlSC_lEEESI_SJ_NS4_8TiledMMAINS4_8MMA_AtomIJNS4_26SM100_MMA_F16BF16_2x1SM_SSISI_SI_fLi128ELi64ELNS4_4UMMA5MajorE0ELSO_0ELNSN_7ScaleInE0ELSP_0EEEEEENS4_6LayoutINS5_IJSC_SC_SC_EEENS5_IJNSA_ILi0EEESU_SU_EEEEENS5_IJNS4_10UnderscoreESX_SX_EEEEENS4_18SM100_TMA_2SM_LOADENS4_14ComposedLayoutINS4_7SwizzleILi3ELi4ELi3EEENS4_18smem_ptr_flag_bitsILi16EEENSS_INS5_IJNSA_ILi8EEESG_EEENS5_IJSG_SC_EEEEEEEvNS4_8identityES10_S1A_vS1B_EENS_8epilogue10collective18CollectiveEpilogueINS1D_23Sm100TmaWarpSpecializedILi3ELi2ELi16ELb1ELb0EEEJNS5_IJSG_SG_SG_EEENS5_IJNSS_ISG_SC_EENSS_INS5_IJNSA_ILi16EEESB_EEENS5_IJSC_NSA_ILi32EEEEEEEEEEESI_SJ_SI_SJ_NS1D_6fusion15FusionCallbacksIS1H_NS1Q_13LinCombEltActINS1D_6thread4GELUESI_fSI_fLNS_15FloatRoundStyleE2EEES1I_S1P_JEEENS4_5SM1004TMEM4LOAD26SM100_TMEM_LOAD_32dp32b16xENS4_13SM90_TMA_LOADENS11_INS12_ILi1ELi4ELi3EEES15_NSS_INS5_IJS16_S1K_EEENS5_IJS1K_SC_EEEEEEENS4_39AutoVectorizingCopyWithAssumedAlignmentILi128EEENS4_14SM90_TMA_STOREES27_S29_S29_EEEvvEEEEvNT_6ParamsE)
        /*0038*/ 	.word	0x00000000


	//----- nvinfo : EIATTR_MIN_STACK_SIZE
	.align		4
.L_27:
        /*003c*/ 	.byte	0x04, 0x12
        /*003e*/ 	.short	(.L_29 - .L_28)
	.align		4
.L_28:
        /*0040*/ 	.word	index@(_ZN7cutlass13device_kernelINS_4gemm6kernel13GemmUniversalIN4cute5tupleIJiiiiEEENS1_10collective13CollectiveMmaINS1_35MainloopSm100TmaUmmaWarpSpecializedILi17ELi2ELi4ENS5_IJNS4_1CILi2EEENSA_ILi1EEESC_EEEEENS5_IJNSA_ILi128EEENSA_ILi64EEESG_EEENS_10bfloat16_tENS5_IJlSC_lEEESI_SJ_NS4_8TiledMMAINS4_8MMA_AtomIJNS4_26SM100_MMA_F16BF16_2x1SM_SSISI_SI_fLi128ELi64ELNS4_4UMMA5MajorE0ELSO_0ELNSN_7ScaleInE0ELSP_0EEEEEENS4_6LayoutINS5_IJSC_SC_SC_EEENS5_IJNSA_ILi0EEESU_SU_EEEEENS5_IJNS4_10UnderscoreESX_SX_EEEEENS4_18SM100_TMA_2SM_LOADENS4_14ComposedLayoutINS4_7SwizzleILi3ELi4ELi3EEENS4_18smem_ptr_flag_bitsILi16EEENSS_INS5_IJNSA_ILi8EEESG_EEENS5_IJSG_SC_EEEEEEEvNS4_8identityES10_S1A_vS1B_EENS_8epilogue10collective18CollectiveEpilogueINS1D_23Sm100TmaWarpSpecializedILi3ELi2ELi16ELb1ELb0EEEJNS5_IJSG_SG_SG_EEENS5_IJNSS_ISG_SC_EENSS_INS5_IJNSA_ILi16EEESB_EEENS5_IJSC_NSA_ILi32EEEEEEEEEEESI_SJ_SI_SJ_NS1D_6fusion15FusionCallbacksIS1H_NS1Q_13LinCombEltActINS1D_6thread4GELUESI_fSI_fLNS_15FloatRoundStyleE2EEES1I_S1P_JEEENS4_5SM1004TMEM4LOAD26SM100_TMEM_LOAD_32dp32b16xENS4_13SM90_TMA_LOADENS11_INS12_ILi1ELi4ELi3EEES15_NSS_INS5_IJS16_S1K_EEENS5_IJS1K_SC_EEEEEEENS4_39AutoVectorizingCopyWithAssumedAlignmentILi128EEENS4_14SM90_TMA_STOREES27_S29_S29_EEEvvEEEEvNT_6ParamsE)
        /*0044*/ 	.word	0x00000000
.L_29:


//--------------------- .nv.compat                --------------------------
	.section	.nv.compat,"",@"SHT_CUDA_COMPAT_INFO"
	.align	4
        /*0000*/ 	.byte	0x02, 0x09, 0x01, 0x00, 0x02, 0x02, 0x02, 0x00, 0x02, 0x05, 0x05, 0x00, 0x03, 0x07, 0x01, 0x01
        /*0010*/ 	.byte	0x02, 0x03, 0x01, 0x00, 0x02, 0x06, 0x01, 0x00, 0x04, 0x0b, 0x08, 0x00, 0x01, 0x00, 0x00, 0x00
        /*0020*/ 	.byte	0x00, 0x00, 0x00, 0x00


//--------------------- .nv.info._ZN7cutlass13device_kernelINS_4gemm6kernel13GemmUniversalIN4cute5tupleIJiiiiEEENS1_10collective13CollectiveMmaINS1_35MainloopSm100TmaUmmaWarpSpecializedILi17ELi2ELi4ENS5_IJNS4_1CILi2EEENSA_ILi1EEESC_EEEEENS5_IJNSA_ILi128EEENSA_ILi64EEESG_EEENS_10bfloat16_tENS5_IJlSC_lEEESI_SJ_NS4_8TiledMMAINS4_8MMA_AtomIJNS4_26SM100_MMA_F16BF16_2x1SM_SSISI_SI_fLi128ELi64ELNS4_4UMMA5MajorE0ELSO_0ELNSN_7ScaleInE0ELSP_0EEEEEENS4_6LayoutINS5_IJSC_SC_SC_EEENS5_IJNSA_ILi0EEESU_SU_EEEEENS5_IJNS4_10UnderscoreESX_SX_EEEEENS4_18SM100_TMA_2SM_LOADENS4_14ComposedLayoutINS4_7SwizzleILi3ELi4ELi3EEENS4_18smem_ptr_flag_bitsILi16EEENSS_INS5_IJNSA_ILi8EEESG_EEENS5_IJSG_SC_EEEEEEEvNS4_8identityES10_S1A_vS1B_EENS_8epilogue10collective18CollectiveEpilogueINS1D_23Sm100TmaWarpSpecializedILi3ELi2ELi16ELb1ELb0EEEJNS5_IJSG_SG_SG_EEENS5_IJNSS_ISG_SC_EENSS_INS5_IJNSA_ILi16EEESB_EEENS5_IJSC_NSA_ILi32EEEEEEEEEEESI_SJ_SI_SJ_NS1D_6fusion15FusionCallbacksIS1H_NS1Q_13LinCombEltActINS1D_6thread4GELUESI_fSI_fLNS_15FloatRoundStyleE2EEES1I_S1P_JEEENS4_5SM1004TMEM4LOAD26SM100_TMEM_LOAD_32dp32b16xENS4_13SM90_TMA_LOADENS11_INS12_ILi1ELi4ELi3EEES15_NSS_INS5_IJS16_S1K_EEENS5_IJS1K_SC_EEEEEEENS4_39AutoVectorizingCopyWithAssumedAlignmentILi128EEENS4_14SM90_TMA_STOREES27_S29_S29_EEEvvEEEEvNT_6ParamsE --------------------------
	.section	.nv.info._ZN7cutlass13device_kernelINS_4gemm6kernel13GemmUniversalIN4cute5tupleIJiiiiEEENS1_10collective13CollectiveMmaINS1_35MainloopSm100TmaUmmaWarpSpecializedILi17ELi2ELi4ENS5_IJNS4_1CILi2EEENSA_ILi1EEESC_EEEEENS5_IJNSA_ILi128EEENSA_ILi64EEESG_EEENS_10bfloat16_tENS5_IJlSC_lEEESI_SJ_NS4_8TiledMMAINS4_8MMA_AtomIJNS4_26SM100_MMA_F16BF16_2x1SM_SSISI_SI_fLi128ELi64ELNS4_4UMMA5MajorE0ELSO_0ELNSN_7ScaleInE0ELSP_0EEEEEENS4_6LayoutINS5_IJSC_SC_SC_EEENS5_IJNSA_ILi0EEESU_SU_EEEEENS5_IJNS4_10UnderscoreESX_SX_EEEEENS4_18SM100_TMA_2SM_LOADENS4_14ComposedLayoutINS4_7SwizzleILi3ELi4ELi3EEENS4_18smem_ptr_flag_bitsILi16EEENSS_INS5_IJNSA_ILi8EEESG_EEENS5_IJSG_SC_EEEEEEEvNS4_8identityES10_S1A_vS1B_EENS_8epilogue10collective18CollectiveEpilogueINS1D_23Sm100TmaWarpSpecializedILi3ELi2ELi16ELb1ELb0EEEJNS5_IJSG_SG_SG_EEENS5_IJNSS_ISG_SC_EENSS_INS5_IJNSA_ILi16EEESB_EEENS5_IJSC_NSA_ILi32EEEEEEEEEEESI_SJ_SI_SJ_NS1D_6fusion15FusionCallbacksIS1H_NS1Q_13LinCombEltActINS1D_6thread4GELUESI_fSI_fLNS_15FloatRoundStyleE2EEES1I_S1P_JEEENS4_5SM1004TMEM4LOAD26SM100_TMEM_LOAD_32dp32b16xENS4_13SM90_TMA_LOADENS11_INS12_ILi1ELi4ELi3EEES15_NSS_INS5_IJS16_S1K_EEENS5_IJS1K_SC_EEEEEEENS4_39AutoVectorizingCopyWithAssumedAlignmentILi128EEENS4_14SM90_TMA_STOREES27_S29_S29_EEEvvEEEEvNT_6ParamsE,"",@"SHT_CUDA_INFO"
	.sectionflags	@""
	.align	4


	//----- nvinfo : EIATTR_CUDA_API_VERSION
	.align		4
        /*0000*/ 	.byte	0x04, 0x37
        /*0002*/ 	.short	(.L_31 - .L_30)
.L_30:
        /*0004*/ 	.word	0x00000082


	//----- nvinfo : EIATTR_KPARAM_INFO
	.align		4
.L_31:
        /*0008*/ 	.byte	0x04, 0x17
        /*000a*/ 	.short	(.L_33 - .L_32)
.L_32:
        /*000c*/ 	.word	0x00000000
        /*0010*/ 	.short	0x0000
        /*0012*/ 	.short	0x0000
        /*0014*/ 	.byte	0x00, 0xf0, 0x01, 0x20


	//----- nvinfo : EIATTR_AT_ENTRY_FRAGMENTS
	.align		4
.L_33:
        /*0018*/ 	.byte	0x04, 0x4f
        /*001a*/ 	.short	(.L_35 - .L_34)


	//   ....[0]....
.L_34:
        /*001c*/ 	.word	0x00000007


	//----- nvinfo : EIATTR_RESERVED_SMEM_USED
	.align		4
.L_35:
        /*0020*/ 	.byte	0x01, 0x41
	.zero		2


	//----- nvinfo : EIATTR_SPARSE_MMA_MASK
	.align		4
        /*0024*/ 	.byte	0x03, 0x50
        /*0026*/ 	.short	0x0000


	//----- nvinfo : EIATTR_TCGEN05_2CTA_USED
	.align		4
        /*0028*/ 	.byte	0x01, 0x52
	.zero		2


	//----- nvinfo : EIATTR_MAXREG_COUNT
	.align		4
        /*002c*/ 	.byte	0x03, 0x1b
        /*002e*/ 	.short	0x00ff


	//----- nvinfo : EIATTR_NUM_BARRIERS
	.align		4
        /*0030*/ 	.byte	0x02, 0x4c
        /*0032*/ 	.byte	0x07
	.zero		1


	//----- nvinfo : EIATTR_EXTERNS
	.align		4
        /*0034*/ 	.byte	0x04, 0x0f
        /*0036*/ 	.short	(.L_37 - .L_36)


	//   ....[0]....
	.align		4
.L_36:
        /*0038*/ 	.word	index@(__assertfail)


	//----- nvinfo : EIATTR_MERCURY_ISA_VERSION
	.align		4
.L_37:
        /*003c*/ 	.byte	0x03, 0x5f
        /*003e*/ 	.short	0x0101


	//----- nvinfo : EIATTR_INT_WARP_WIDE_INSTR_OFFSETS
	.align		4
        /*0040*/ 	.byte	0x04, 0x31
        /*0042*/ 	.short	(.L_39 - .L_38)


	//   ....[0]....
.L_38:
        /*0044*/ 	.word	0x00000e90


	//   ....[1]....
        /*0048*/ 	.word	0x00000f30


	//   ....[2]....
        /*004c*/ 	.word	0x00002280


	//   ....[3]....
        /*0050*/ 	.word	0x000048a0


	//   ....[4]....
        /*0054*/ 	.word	0x000048d0


	//   ....[5]....
        /*0058*/ 	.word	0x00004920


	//   ....[6]....
        /*005c*/ 	.word	0x00005210


	//   ....[7]....
        /*0060*/ 	.word	0x00005280


	//   ....[8]....
        /*0064*/ 	.word	0x00005380


	//   ....[9]....
        /*0068*/ 	.word	0x00005560


	//   ....[10]....
        /*006c*/ 	.word	0x00005610


	//   ....[11]....
        /*0070*/ 	.word	0x00005730


	//----- nvinfo : EIATTR_COOP_GROUP_MASK_REGIDS
	.align		4
.L_39:
        /*0074*/ 	.byte	0x04, 0x29
        /*0076*/ 	.short	(.L_41 - .L_40)


	//   ....[0]....
.L_40:
        /*0078*/ 	.word	0xffffffff


	//   ....[1]....
        /*007c*/ 	.word	0xffffffff


	//   ....[2]....
        /*0080*/ 	.word	0xffffffff


	//   ....[3]....
        /*0084*/ 	.word	0xffffffff


	//   ....[4]....
        /*0088*/ 	.word	0xffffffff


	//   ....[5]....
        /*008c*/ 	.word	0xffffffff


	//   ....[6]....
        /*0090*/ 	.word	0xffffffff


	//   ....[7]....
        /*0094*/ 	.word	0xffffffff


	//   ....[8]....
        /*0098*/ 	.word	0xffffffff


	//   ....[9]....
        /*009c*/ 	.word	0xffffffff


	//   ....[10]....
        /*00a0*/ 	.word	0xffffffff


	//   ....[11]....
        /*00a4*/ 	.word	0xffffffff


	//   ....[12]....
        /*00a8*/ 	.word	0xffffffff


	//   ....[13]....
        /*00ac*/ 	.word	0xffffffff


	//----- nvinfo : EIATTR_COOP_GROUP_INSTR_OFFSETS
	.align		4
.L_41:
        /*00b0*/ 	.byte	0x04, 0x28
        /*00b2*/ 	.short	(.L_43 - .L_42)


	//   ....[0]....
.L_42:
        /*00b4*/ 	.word	0x000000c0


	//   ....[1]....
        /*00b8*/ 	.word	0x000004d0


	//   ....[2]....
        /*00bc*/ 	.word	0x00000820


	//   ....[3]....
        /*00c0*/ 	.word	0x00000990


	//   ....[4]....
        /*00c4*/ 	.word	0x00000a80


	//   ....[5]....
        /*00c8*/ 	.word	0x00000be0


	//   ....[6]....
        /*00cc*/ 	.word	0x00000d70


	//   ....[7]....
        /*00d0*/ 	.word	0x00000fb0


	//   ....[8]....
        /*00d4*/ 	.word	0x00002160


	//   ....[9]....
        /*00d8*/ 	.word	0x00003690


	//   ....[10]....
        /*00dc*/ 	.word	0x00003b60


	//   ....[11]....
        /*00e0*/ 	.word	0x00003b90


	//   ....[12]....
        /*00e4*/ 	.word	0x000047d0


	//   ....[13]....
        /*00e8*/ 	.word	0x000049c0


	//----- nvinfo : EIATTR_VRC_CTA_INIT_COUNT
	.align		4
.L_43:
        /*00ec*/ 	.byte	0x02, 0x4a
        /*00ee*/ 	.byte	0x80
	.zero		1


	//----- nvinfo : EIATTR_SYSCALL_OFFSETS
	.align		4
        /*00f0*/ 	.byte	0x04, 0x46
        /*00f2*/ 	.short	(.L_45 - .L_44)


	//   ....[0]....
.L_44:
        /*00f4*/ 	.word	0x00006280


	//   ....[1]....
        /*00f8*/ 	.word	0x00006370


	//   ....[2]....
        /*00fc*/ 	.word	0x00006d70


	//----- nvinfo : EIATTR_MBARRIER_INSTR_OFFSETS
	.align		4
.L_45:
        /*0100*/ 	.byte	0x04, 0x39
        /*0102*/ 	.short	(.L_47 - .L_46)


	//   ....[0]....
.L_46:
        /*0104*/ 	.word	0x000005e0
        /*0108*/ 	.word	0x000000ff
        /*010c*/ 	.word	0x00000000
        /*0110*/ 	.short	0x0100
        /*0112*/ 	.byte	0x09
	.zero		1


	//   ....[1]....
        /*0114*/ 	.word	0x000005f0
        /*0118*/ 	.word	0x000000ff
        /*011c*/ 	.word	0x00000088
        /*0120*/ 	.short	0x0100
        /*0122*/ 	.byte	0x09
	.zero		1


	//   ....[2]....
        /*0124*/ 	.word	0x00000600
        /*0128*/ 	.word	0x000000ff
        /*012c*/ 	.word	0x00000008
        /*0130*/ 	.short	0x0100
        /*0132*/ 	.byte	0x09
	.zero		1


	//   ....[3]....
        /*0134*/ 	.word	0x00000610
        /*0138*/ 	.word	0x000000ff
        /*013c*/ 	.word	0x00000090
        /*0140*/ 	.short	0x0100
        /*0142*/ 	.byte	0x09
	.zero		1


	//   ....[4]....
        /*0144*/ 	.word	0x00000620
        /*0148*/ 	.word	0x000000ff
        /*014c*/ 	.word	0x00000010
        /*0150*/ 	.short	0x0100
        /*0152*/ 	.byte	0x09
	.zero		1


	//   ....[5]....
        /*0154*/ 	.word	0x00000630
        /*0158*/ 	.word	0x000000ff
        /*015c*/ 	.word	0x00000098
        /*0160*/ 	.short	0x0100
        /*0162*/ 	.byte	0x09
	.zero		1


	//   ....[6]....
        /*0164*/ 	.word	0x00000640
        /*0168*/ 	.word	0x000000ff
        /*016c*/ 	.word	0x00000018
        /*0170*/ 	.short	0x0100
        /*0172*/ 	.byte	0x09
	.zero		1


	//   ....[7]....
        /*0174*/ 	.word	0x00000650
        /*0178*/ 	.word	0x000000ff
        /*017c*/ 	.word	0x000000a0
        /*0180*/ 	.short	0x0100
        /*0182*/ 	.byte	0x09
	.zero		1


	//   ....[8]....
        /*0184*/ 	.word	0x00000660
        /*0188*/ 	.word	0x000000ff
        /*018c*/ 	.word	0x00000020
        /*0190*/ 	.short	0x0100
        /*0192*/ 	.byte	0x09
	.zero		1


	//   ....[9]....
        /*0194*/ 	.word	0x00000670
        /*0198*/ 	.word	0x000000ff
        /*019c*/ 	.word	0x000000a8
        /*01a0*/ 	.short	0x0100
        /*01a2*/ 	.byte	0x09
	.zero		1


	//   ....[10]....
        /*01a4*/ 	.word	0x00000680
        /*01a8*/ 	.word	0x000000ff
        /*01ac*/ 	.word	0x00000028
        /*01b0*/ 	.short	0x0100
        /*01b2*/ 	.byte	0x09
	.zero		1


	//   ....[11]....
        /*01b4*/ 	.word	0x00000690
        /*01b8*/ 	.word	0x000000ff
        /*01bc*/ 	.word	0x000000b0
        /*01c0*/ 	.short	0x0100
        /*01c2*/ 	.byte	0x09
	.zero		1


	//   ....[12]....
        /*01c4*/ 	.word	0x000006a0
        /*01c8*/ 	.word	0x000000ff
        /*01cc*/ 	.word	0x00000030
        /*01d0*/ 	.short	0x0100
        /*01d2*/ 	.byte	0x09
	.zero		1


	//   ....[13]....
        /*01d4*/ 	.word	0x000006b0
        /*01d8*/ 	.word	0x000000ff
        /*01dc*/ 	.word	0x000000b8
        /*01e0*/ 	.short	0x0100
        /*01e2*/ 	.byte	0x09
	.zero		1


	//   ....[14]....
        /*01e4*/ 	.word	0x000006c0
        /*01e8*/ 	.word	0x000000ff
        /*01ec*/ 	.word	0x00000038
        /*01f0*/ 	.short	0x0100
        /*01f2*/ 	.byte	0x09
	.zero		1


	//   ....[15]....
        /*01f4*/ 	.word	0x000006d0
        /*01f8*/ 	.word	0x000000ff
        /*01fc*/ 	.word	0x000000c0
        /*0200*/ 	.short	0x0100
        /*0202*/ 	.byte	0x09
	.zero		1


	//   ....[16]....
        /*0204*/ 	.word	0x000006e0
        /*0208*/ 	.word	0x000000ff
        /*020c*/ 	.word	0x00000040
        /*0210*/ 	.short	0x0100
        /*0212*/ 	.byte	0x09
	.zero		1


	//   ....[17]....
        /*0214*/ 	.word	0x000006f0
        /*0218*/ 	.word	0x000000ff
        /*021c*/ 	.word	0x000000c8
        /*0220*/ 	.short	0x0100
        /*0222*/ 	.byte	0x09
	.zero		1


	//   ....[18]....
        /*0224*/ 	.word	0x00000700
        /*0228*/ 	.word	0x000000ff
        /*022c*/ 	.word	0x00000048
        /*0230*/ 	.short	0x0100
        /*0232*/ 	.byte	0x09
	.zero		1


	//   ....[19]....
        /*0234*/ 	.word	0x00000710
        /*0238*/ 	.word	0x000000ff
        /*023c*/ 	.word	0x000000d0
        /*0240*/ 	.short	0x0100
        /*0242*/ 	.byte	0x09
	.zero		1


	//   ....[20]....
        /*0244*/ 	.word	0x00000720
        /*0248*/ 	.word	0x000000ff
        /*024c*/ 	.word	0x00000050
        /*0250*/ 	.short	0x0100
        /*0252*/ 	.byte	0x09
	.zero		1


	//   ....[21]....
        /*0254*/ 	.word	0x00000730
        /*0258*/ 	.word	0x000000ff
        /*025c*/ 	.word	0x000000d8
        /*0260*/ 	.short	0x0100
        /*0262*/ 	.byte	0x09
	.zero		1


	//   ....[22]....
        /*0264*/ 	.word	0x00000740
        /*0268*/ 	.word	0x000000ff
        /*026c*/ 	.word	0x00000058
        /*0270*/ 	.short	0x0100
        /*0272*/ 	.byte	0x09
	.zero		1


	//   ....[23]....
        /*0274*/ 	.word	0x00000750
        /*0278*/ 	.word	0x000000ff
        /*027c*/ 	.word	0x000000e0
        /*0280*/ 	.short	0x0100
        /*0282*/ 	.byte	0x09
	.zero		1


	//   ....[24]....
        /*0284*/ 	.word	0x00000760
        /*0288*/ 	.word	0x000000ff
        /*028c*/ 	.word	0x00000060
        /*0290*/ 	.short	0x0100
        /*0292*/ 	.byte	0x09
	.zero		1


	//   ....[25]....
        /*0294*/ 	.word	0x00000770
        /*0298*/ 	.word	0x000000ff
        /*029c*/ 	.word	0x000000e8
        /*02a0*/ 	.short	0x0100
        /*02a2*/ 	.byte	0x09
	.zero		1


	//   ....[26]....
        /*02a4*/ 	.word	0x00000780
        /*02a8*/ 	.word	0x000000ff
        /*02ac*/ 	.word	0x00000068
        /*02b0*/ 	.short	0x0100
        /*02b2*/ 	.byte	0x09
	.zero		1


	//   ....[27]....
        /*02b4*/ 	.word	0x00000790
        /*02b8*/ 	.word	0x000000ff
        /*02bc*/ 	.word	0x000000f0
        /*02c0*/ 	.short	0x0100
        /*02c2*/ 	.byte	0x09
	.zero		1


	//   ....[28]....
        /*02c4*/ 	.word	0x000007a0
        /*02c8*/ 	.word	0x000000ff
        /*02cc*/ 	.word	0x00000070
        /*02d0*/ 	.short	0x0100
        /*02d2*/ 	.byte	0x09
	.zero		1


	//   ....[29]....
        /*02d4*/ 	.word	0x000007b0
        /*02d8*/ 	.word	0x000000ff
        /*02dc*/ 	.word	0x000000f8
        /*02e0*/ 	.short	0x0100
        /*02e2*/ 	.byte	0x09
	.zero		1


	//   ....[30]....
        /*02e4*/ 	.word	0x000007c0
        /*02e8*/ 	.word	0x000000ff
        /*02ec*/ 	.word	0x00000078
        /*02f0*/ 	.short	0x0100
        /*02f2*/ 	.byte	0x09
	.zero		1


	//   ....[31]....
        /*02f4*/ 	.word	0x000007d0
        /*02f8*/ 	.word	0x000000ff
        /*02fc*/ 	.word	0x00000100
        /*0300*/ 	.short	0x0100
        /*0302*/ 	.byte	0x09
	.zero		1


	//   ....[32]....
        /*0304*/ 	.word	0x000007e0
        /*0308*/ 	.word	0x000000ff
        /*030c*/ 	.word	0x00000080
        /*0310*/ 	.short	0x0100
        /*0312*/ 	.byte	0x09
	.zero		1


	//   ....[33]....
        /*0314*/ 	.word	0x000007f0
        /*0318*/ 	.word	0x000000ff
        /*031c*/ 	.word	0x00000108
        /*0320*/ 	.short	0x0100
        /*0322*/ 	.byte	0x09
	.zero		1


	//   ....[34]....
        /*0324*/ 	.word	0x00000920
        /*0328*/ 	.word	0x000000ff
        /*032c*/ 	.word	0x00000110
        /*0330*/ 	.short	0x0100
        /*0332*/ 	.byte	0x0a
	.zero		1


	//   ....[35]....
        /*0334*/ 	.word	0x00000930
        /*0338*/ 	.word	0x000000ff
        /*033c*/ 	.word	0x00000128
        /*0340*/ 	.short	0x0100
        /*0342*/ 	.byte	0x0a
	.zero		1


	//   ....[36]....
        /*0344*/ 	.word	0x00000940
        /*0348*/ 	.word	0x000000ff
        /*034c*/ 	.word	0x00000118
        /*0350*/ 	.short	0x0100
        /*0352*/ 	.byte	0x0a
	.zero		1


	//   ....[37]....
        /*0354*/ 	.word	0x00000950
        /*0358*/ 	.word	0x000000ff
        /*035c*/ 	.word	0x00000130
        /*0360*/ 	.short	0x0100
        /*0362*/ 	.byte	0x0a
	.zero		1


	//   ....[38]....
        /*0364*/ 	.word	0x00000960
        /*0368*/ 	.word	0x000000ff
        /*036c*/ 	.word	0x00000120
        /*0370*/ 	.short	0x0100
        /*0372*/ 	.byte	0x0a
	.zero		1


	//   ....[39]....
        /*0374*/ 	.word	0x00000970
        /*0378*/ 	.word	0x000000ff
        /*037c*/ 	.word	0x00000138
        /*0380*/ 	.short	0x0100
        /*0382*/ 	.byte	0x0a
	.zero		1


	//   ....[40]....
        /*0384*/ 	.word	0x00000a50
        /*0388*/ 	.word	0x000000ff
        /*038c*/ 	.word	0x00000140
        /*0390*/ 	.short	0x0100
        /*0392*/ 	.byte	0x09
	.zero		1


	//   ....[41]....
        /*0394*/ 	.word	0x00000a60
        /*0398*/ 	.word	0x000000ff
        /*039c*/ 	.word	0x00000148
        /*03a0*/ 	.short	0x0100
        /*03a2*/ 	.byte	0x09
	.zero		1


	//   ....[42]....
        /*03a4*/ 	.word	0x00000b90
        /*03a8*/ 	.word	0x000000ff
        /*03ac*/ 	.word	0x00000150
        /*03b0*/ 	.short	0x0100
        /*03b2*/ 	.byte	0x09
	.zero		1


	//   ....[43]....
        /*03b4*/ 	.word	0x00000ba0
        /*03b8*/ 	.word	0x000000ff
        /*03bc*/ 	.word	0x00000160
        /*03c0*/ 	.short	0x0100
        /*03c2*/ 	.byte	0x09
	.zero		1


	//   ....[44]....
        /*03c4*/ 	.word	0x00000bb0
        /*03c8*/ 	.word	0x000000ff
        /*03cc*/ 	.word	0x00000158
        /*03d0*/ 	.short	0x0100
        /*03d2*/ 	.byte	0x09
	.zero		1


	//   ....[45]....
        /*03d4*/ 	.word	0x00000bc0
        /*03d8*/ 	.word	0x000000ff
        /*03dc*/ 	.word	0x00000168
        /*03e0*/ 	.short	0x0100
        /*03e2*/ 	.byte	0x09
	.zero		1


	//   ....[46]....
        /*03e4*/ 	.word	0x00000ce0
        /*03e8*/ 	.word	0x000000ff
        /*03ec*/ 	.word	0x00000170
        /*03f0*/ 	.short	0x0100
        /*03f2*/ 	.byte	0x0a
	.zero		1


	//   ....[47]....
        /*03f4*/ 	.word	0x00000cf0
        /*03f8*/ 	.word	0x000000ff
        /*03fc*/ 	.word	0x00000190
        /*0400*/ 	.short	0x0100
        /*0402*/ 	.byte	0x0a
	.zero		1


	//   ....[48]....
        /*0404*/ 	.word	0x00000d00
        /*0408*/ 	.word	0x000000ff
        /*040c*/ 	.word	0x00000178
        /*0410*/ 	.short	0x0100
        /*0412*/ 	.byte	0x0a
	.zero		1


	//   ....[49]....
        /*0414*/ 	.word	0x00000d10
        /*0418*/ 	.word	0x000000ff
        /*041c*/ 	.word	0x00000198
        /*0420*/ 	.short	0x0100
        /*0422*/ 	.byte	0x0a
	.zero		1


	//   ....[50]....
        /*0424*/ 	.word	0x00000d20
        /*0428*/ 	.word	0x000000ff
        /*042c*/ 	.word	0x00000180
        /*0430*/ 	.short	0x0100
        /*0432*/ 	.byte	0x0a
	.zero		1


	//   ....[51]....
        /*0434*/ 	.word	0x00000d30
        /*0438*/ 	.word	0x000000ff
        /*043c*/ 	.word	0x000001a0
        /*0440*/ 	.short	0x0100
        /*0442*/ 	.byte	0x0a
	.zero		1


	//   ....[52]....
        /*0444*/ 	.word	0x00000d40
        /*0448*/ 	.word	0x000000ff
        /*044c*/ 	.word	0x00000188
        /*0450*/ 	.short	0x0100
        /*0452*/ 	.byte	0x0a
	.zero		1


	//   ....[53]....
        /*0454*/ 	.word	0x00000d50
        /*0458*/ 	.word	0x000000ff
        /*045c*/ 	.word	0x000001a8
        /*0460*/ 	.short	0x0100
        /*0462*/ 	.byte	0x0a
	.zero		1


	//   ....[54]....
        /*0464*/ 	.word	0x00000e40
        /*0468*/ 	.word	0x000000ff
        /*046c*/ 	.word	0x000001b0
        /*0470*/ 	.short	0x0100
        /*0472*/ 	.byte	0x09
	.zero		1


	//   ....[55]....
        /*0474*/ 	.word	0x00000e50
        /*0478*/ 	.word	0x000000ff
        /*047c*/ 	.word	0x000001c0
        /*0480*/ 	.short	0x0100
        /*0482*/ 	.byte	0x09
	.zero		1


	//   ....[56]....
        /*0484*/ 	.word	0x00000e60
        /*0488*/ 	.word	0x000000ff
        /*048c*/ 	.word	0x000001b8
        /*0490*/ 	.short	0x0100
        /*0492*/ 	.byte	0x09
	.zero		1


	//   ....[57]....
        /*0494*/ 	.word	0x00000e70
        /*0498*/ 	.word	0x000000ff
        /*049c*/ 	.word	0x000001c8
        /*04a0*/ 	.short	0x0100
        /*04a2*/ 	.byte	0x09
	.zero		1


	//   ....[58]....
        /*04a4*/ 	.word	0x00000f60
        /*04a8*/ 	.word	0x000000ff
        /*04ac*/ 	.word	0x000001d0
        /*04b0*/ 	.short	0x0100
        /*04b2*/ 	.byte	0x08
	.zero		1


	//   ....[59]....
        /*04b4*/ 	.word	0x00001950
        /*04b8*/ 	.word	0x00000002
        /*04bc*/ 	.word	0x000001c0
        /*04c0*/ 	.short	0x010a
        /*04c2*/ 	.byte	0xff
	.zero		1


	//   ....[60]....
        /*04c4*/ 	.word	0x00001980
        /*04c8*/ 	.word	0x00000002
        /*04cc*/ 	.word	0x000001b0
        /*04d0*/ 	.short	0x0101
        /*04d2*/ 	.byte	0xff
	.zero		1


	//   ....[61]....
        /*04d4*/ 	.word	0x00001a50
        /*04d8*/ 	.word	0x000000ff
        /*04dc*/ 	.word	0x00000088
        /*04e0*/ 	.short	0x010a
        /*04e2*/ 	.byte	0x08
	.zero		1


	//   ....[62]....
        /*04e4*/ 	.word	0x00001b50
        /*04e8*/ 	.word	0x000000ff
        /*04ec*/ 	.word	0x00000088
        /*04f0*/ 	.short	0x010a
        /*04f2*/ 	.byte	0x21
	.zero		1


	//   ....[63]....
        /*04f4*/ 	.word	0x00001d00
        /*04f8*/ 	.word	0x000000ff
        /*04fc*/ 	.word	0x00000088
        /*0500*/ 	.short	0x010a
        /*0502*/ 	.byte	0x08
	.zero		1


	//   ....[64]....
        /*0504*/ 	.word	0x00001e20
        /*0508*/ 	.word	0x000000ff
        /*050c*/ 	.word	0x00000148
        /*0510*/ 	.short	0x0101
        /*0512*/ 	.byte	0x05
	.zero		1


	//   ....[65]....
        /*0514*/ 	.word	0x00001e30
        /*0518*/ 	.word	0x000000ff
        /*051c*/ 	.word	0x00000088
        /*0520*/ 	.short	0x010a
        /*0522*/ 	.byte	0x08
	.zero		1


	//   ....[66]....
        /*0524*/ 	.word	0x00001eb0
        /*0528*/ 	.word	0x000000ff
        /*052c*/ 	.word	0x00000088
        /*0530*/ 	.short	0x010a
        /*0532*/ 	.byte	0x11
	.zero		1


	//   ....[67]....
        /*0534*/ 	.word	0x00002040
        /*0538*/ 	.word	0x000000ff
        /*053c*/ 	.word	0x00000088
        /*0540*/ 	.short	0x010a
        /*0542*/ 	.byte	0x08
	.zero		1


	//   ....[68]....
        /*0544*/ 	.word	0x00002190
        /*0548*/ 	.word	0x00000002
        /*054c*/ 	.word	0x00000150
        /*0550*/ 	.short	0x010a
        /*0552*/ 	.byte	0xff
	.zero		1


	//   ....[69]....
        /*0554*/ 	.word	0x00002250
        /*0558*/ 	.word	0x00000002
        /*055c*/ 	.word	0x00000000
        /*0560*/ 	.short	0x0101
        /*0562*/ 	.byte	0xff
	.zero		1


	//   ....[70]....
        /*0564*/ 	.word	0x000027b0
        /*0568*/ 	.word	0x000000ff
        /*056c*/ 	.word	0x00000000
        /*0570*/ 	.short	0x010a
        /*0572*/ 	.byte	0x04
	.zero		1


	//   ....[71]....
        /*0574*/ 	.word	0x00002840
        /*0578*/ 	.word	0x000000ff
        /*057c*/ 	.word	0x00000000
        /*0580*/ 	.short	0x010a
        /*0582*/ 	.byte	0x04
	.zero		1


	//   ....[72]....
        /*0584*/ 	.word	0x000028d0
        /*0588*/ 	.word	0x000000ff
        /*058c*/ 	.word	0x00000000
        /*0590*/ 	.short	0x010a
        /*0592*/ 	.byte	0x04
	.zero		1


	//   ....[73]....
        /*0594*/ 	.word	0x00002960
        /*0598*/ 	.word	0x000000ff
        /*059c*/ 	.word	0x00000000
        /*05a0*/ 	.short	0x010a
        /*05a2*/ 	.byte	0x04
	.zero		1


	//   ....[74]....
        /*05a4*/ 	.word	0x000029f0
        /*05a8*/ 	.word	0x000000ff
        /*05ac*/ 	.word	0x00000000
        /*05b0*/ 	.short	0x010a
        /*05b2*/ 	.byte	0x04
	.zero		1


	//   ....[75]....
        /*05b4*/ 	.word	0x00002a80
        /*05b8*/ 	.word	0x000000ff
        /*05bc*/ 	.word	0x00000000
        /*05c0*/ 	.short	0x010a
        /*05c2*/ 	.byte	0x04
	.zero		1


	//   ....[76]....
        /*05c4*/ 	.word	0x00002b10
        /*05c8*/ 	.word	0x000000ff
        /*05cc*/ 	.word	0x00000000
        /*05d0*/ 	.short	0x010a
        /*05d2*/ 	.byte	0x04
	.zero		1


	//   ....[77]....
        /*05d4*/ 	.word	0x00002ba0
        /*05d8*/ 	.word	0x000000ff
        /*05dc*/ 	.word	0x00000000
        /*05e0*/ 	.short	0x010a
        /*05e2*/ 	.byte	0x04
	.zero		1


	//   ....[78]....
        /*05e4*/ 	.word	0x00002c30
        /*05e8*/ 	.word	0x000000ff
        /*05ec*/ 	.word	0x00000000
        /*05f0*/ 	.short	0x010a
        /*05f2*/ 	.byte	0x04
	.zero		1


	//   ....[79]....
        /*05f4*/ 	.word	0x00002cc0
        /*05f8*/ 	.word	0x000000ff
        /*05fc*/ 	.word	0x00000000
        /*0600*/ 	.short	0x010a
        /*0602*/ 	.byte	0x04
	.zero		1


	//   ....[80]....
        /*0604*/ 	.word	0x00002d50
        /*0608*/ 	.word	0x000000ff
        /*060c*/ 	.word	0x00000000
        /*0610*/ 	.short	0x010a
        /*0612*/ 	.byte	0x04
	.zero		1


	//   ....[81]....
        /*0614*/ 	.word	0x00002de0
        /*0618*/ 	.word	0x000000ff
        /*061c*/ 	.word	0x00000000
        /*0620*/ 	.short	0x010a
        /*0622*/ 	.byte	0x04
	.zero		1


	//   ....[82]....
        /*0624*/ 	.word	0x00002e70
        /*0628*/ 	.word	0x000000ff
        /*062c*/ 	.word	0x00000000
        /*0630*/ 	.short	0x010a
        /*0632*/ 	.byte	0x04
	.zero		1


	//   ....[83]....
        /*0634*/ 	.word	0x00002f00
        /*0638*/ 	.word	0x000000ff
        /*063c*/ 	.word	0x00000000
        /*0640*/ 	.short	0x010a
        /*0642*/ 	.byte	0x04
	.zero		1


	//   ....[84]....
        /*0644*/ 	.word	0x00002f90
        /*0648*/ 	.word	0x000000ff
        /*064c*/ 	.word	0x00000000
        /*0650*/ 	.short	0x010a
        /*0652*/ 	.byte	0x04
	.zero		1


	//   ....[85]....
        /*0654*/ 	.word	0x00003020
        /*0658*/ 	.word	0x000000ff
        /*065c*/ 	.word	0x00000000
        /*0660*/ 	.short	0x010a
        /*0662*/ 	.byte	0x04
	.zero		1


	//   ....[86]....
        /*0664*/ 	.word	0x000030c0
        /*0668*/ 	.word	0x00000000
        /*066c*/ 	.word	0x00000000
        /*0670*/ 	.short	0x010a
        /*0672*/ 	.byte	0xff
	.zero		1


	//   ....[87]....
        /*0674*/ 	.word	0x000031f0
        /*0678*/ 	.word	0x00000000
        /*067c*/ 	.word	0x000001b0
        /*0680*/ 	.short	0x010a
        /*0682*/ 	.byte	0xff
	.zero		1


	//   ....[88]....
        /*0684*/ 	.word	0x00003260
        /*0688*/ 	.word	0x00000000
        /*068c*/ 	.word	0x00000000
        /*0690*/ 	.short	0x0101
        /*0692*/ 	.byte	0xff
	.zero		1


	//   ....[89]....
        /*0694*/ 	.word	0x00003280
        /*0698*/ 	.word	0x000000ff
        /*069c*/ 	.word	0x00000160
        /*06a0*/ 	.short	0x010a
        /*06a2*/ 	.byte	0x05
	.zero		1


	//   ....[90]....
        /*06a4*/ 	.word	0x000033a0
        /*06a8*/ 	.word	0x00000000
        /*06ac*/ 	.word	0x00000150
        /*06b0*/ 	.short	0x010a
        /*06b2*/ 	.byte	0xff
	.zero		1


	//   ....[91]....
        /*06b4*/ 	.word	0x000034a0
        /*06b8*/ 	.word	0x00000000
        /*06bc*/ 	.word	0x00000000
        /*06c0*/ 	.short	0x0101
        /*06c2*/ 	.byte	0xff
	.zero		1


	//   ....[92]....
        /*06c4*/ 	.word	0x00003530
        /*06c8*/ 	.word	0x000000ff
        /*06cc*/ 	.word	0x00000160
        /*06d0*/ 	.short	0x0106
        /*06d2*/ 	.byte	0x05
	.zero		1


	//   ....[93]....
        /*06d4*/ 	.word	0x00003550
        /*06d8*/ 	.word	0x000000ff
        /*06dc*/ 	.word	0x00000160
        /*06e0*/ 	.short	0x010a
        /*06e2*/ 	.byte	0x05
	.zero		1


	//   ....[94]....
        /*06e4*/ 	.word	0x000035e0
        /*06e8*/ 	.word	0x000000ff
        /*06ec*/ 	.word	0x00000160
        /*06f0*/ 	.short	0x0106
        /*06f2*/ 	.byte	0x04
	.zero		1


	//   ....[95]....
        /*06f4*/ 	.word	0x00003620
        /*06f8*/ 	.word	0x00000000
        /*06fc*/ 	.word	0x00000160
        /*0700*/ 	.short	0x010a
        /*0702*/ 	.byte	0xff
	.zero		1


	//   ....[96]....
        /*0704*/ 	.word	0x00003860
        /*0708*/ 	.word	0x000000ff
        /*070c*/ 	.word	0x00000008
        /*0710*/ 	.short	0x010a
        /*0712*/ 	.byte	0x05
	.zero		1


	//   ....[97]....
        /*0714*/ 	.word	0x00003880
        /*0718*/ 	.word	0x000000ff
        /*071c*/ 	.word	0x00000008
        /*0720*/ 	.short	0x010a
        /*0722*/ 	.byte	0x05
	.zero		1


	//   ....[98]....
        /*0724*/ 	.word	0x00003a10
        /*0728*/ 	.word	0x000000ff
        /*072c*/ 	.word	0x00000008
        /*0730*/ 	.short	0x010a
        /*0732*/ 	.byte	0x05
	.zero		1


	//   ....[99]....
        /*0734*/ 	.word	0x00003a30
        /*0738*/ 	.word	0x000000ff
        /*073c*/ 	.word	0x00000008
        /*0740*/ 	.short	0x010a
        /*0742*/ 	.byte	0x05
	.zero		1


	//   ....[100]....
        /*0744*/ 	.word	0x00003af0
        /*0748*/ 	.word	0x000000ff
        /*074c*/ 	.word	0x00000000
        /*0750*/ 	.short	0x0101
        /*0752*/ 	.byte	0x04
	.zero		1


	//   ....[101]....
        /*0754*/ 	.word	0x00003e30
        /*0758*/ 	.word	0x00000000
        /*075c*/ 	.word	0x00000150
        /*0760*/ 	.short	0x010a
        /*0762*/ 	.byte	0xff
	.zero		1


	//   ....[102]....
        /*0764*/ 	.word	0x00003ef0
        /*0768*/ 	.word	0x00000000
        /*076c*/ 	.word	0x00000000
        /*0770*/ 	.short	0x0101
        /*0772*/ 	.byte	0xff
	.zero		1


	//   ....[103]....
        /*0774*/ 	.word	0x00003fb0
        /*0778*/ 	.word	0x000000ff
        /*077c*/ 	.word	0x00000000
        /*0780*/ 	.short	0x010a
        /*0782*/ 	.byte	0x08
	.zero		1


	//   ....[104]....
        /*0784*/ 	.word	0x00003fc0
        /*0788*/ 	.word	0x000000ff
        /*078c*/ 	.word	0x00000190
        /*0790*/ 	.short	0x010a
        /*0792*/ 	.byte	0x09
	.zero		1


	//   ....[105]....
        /*0794*/ 	.word	0x00004070
        /*0798*/ 	.word	0x000000ff
        /*079c*/ 	.word	0x00000000
        /*07a0*/ 	.short	0x010a
        /*07a2*/ 	.byte	0x08
	.zero		1


	//   ....[106]....
        /*07a4*/ 	.word	0x000041a0
        /*07a8*/ 	.word	0x000000ff
        /*07ac*/ 	.word	0x00000000
        /*07b0*/ 	.short	0x010a
        /*07b2*/ 	.byte	0x1e
	.zero		1


	//   ....[107]....
        /*07b4*/ 	.word	0x000044a0
        /*07b8*/ 	.word	0x000000ff
        /*07bc*/ 	.word	0x00000000
        /*07c0*/ 	.short	0x010a
        /*07c2*/ 	.byte	0x08
	.zero		1


	//   ....[108]....
        /*07c4*/ 	.word	0x00004530
        /*07c8*/ 	.word	0x000000ff
        /*07cc*/ 	.word	0x00000000
        /*07d0*/ 	.short	0x010a
        /*07d2*/ 	.byte	0x08
	.zero		1


	//   ....[109]....
        /*07d4*/ 	.word	0x000045c0
        /*07d8*/ 	.word	0x000000ff
        /*07dc*/ 	.word	0x00000000
        /*07e0*/ 	.short	0x010a
        /*07e2*/ 	.byte	0x08
	.zero		1


	//   ....[110]....
        /*07e4*/ 	.word	0x00004660
        /*07e8*/ 	.word	0x00000000
        /*07ec*/ 	.word	0x00000000
        /*07f0*/ 	.short	0x010a
        /*07f2*/ 	.byte	0xff
	.zero		1


	//   ....[111]....
        /*07f4*/ 	.word	0x000046a0
        /*07f8*/ 	.word	0x00000000
        /*07fc*/ 	.word	0x00000000
        /*0800*/ 	.short	0x010a
        /*0802*/ 	.byte	0xff
	.zero		1


	//   ....[112]....
        /*0804*/ 	.word	0x00004710
        /*0808*/ 	.word	0x000000ff
        /*080c*/ 	.word	0x00000000
        /*0810*/ 	.short	0x0101
        /*0812*/ 	.byte	0x07
	.zero		1


	//   ....[113]....
        /*0814*/ 	.word	0x00004750
        /*0818*/ 	.word	0x000000ff
        /*081c*/ 	.word	0x000001d0
        /*0820*/ 	.short	0x010a
        /*0822*/ 	.byte	0x05
	.zero		1


	//   ....[114]....
        /*0824*/ 	.word	0x000047c0
        /*0828*/ 	.word	0x000000ff
        /*082c*/ 	.word	0x00000000
        /*0830*/ 	.short	0x0101
        /*0832*/ 	.byte	0x07
	.zero		1


	//   ....[115]....
        /*0834*/ 	.word	0x00004bb0
        /*0838*/ 	.word	0x00000000
        /*083c*/ 	.word	0x00000150
        /*0840*/ 	.short	0x010a
        /*0842*/ 	.byte	0xff
	.zero		1


	//   ....[116]....
        /*0844*/ 	.word	0x00004c70
        /*0848*/ 	.word	0x00000000
        /*084c*/ 	.word	0x00000000
        /*0850*/ 	.short	0x0101
        /*0852*/ 	.byte	0xff
	.zero		1


	//   ....[117]....
        /*0854*/ 	.word	0x00004f90
        /*0858*/ 	.word	0x000000ff
        /*085c*/ 	.word	0x00000148
        /*0860*/ 	.short	0x010a
        /*0862*/ 	.byte	0x0d
	.zero		1


	//   ....[118]....
        /*0864*/ 	.word	0x000051b0
        /*0868*/ 	.word	0x000000ff
        /*086c*/ 	.word	0x00000128
        /*0870*/ 	.short	0x010a
        /*0872*/ 	.byte	0x10
	.zero		1


	//   ....[119]....
        /*0874*/ 	.word	0x00005430
        /*0878*/ 	.word	0x000000ff
        /*087c*/ 	.word	0x00000110
        /*0880*/ 	.short	0x010b
        /*0882*/ 	.byte	0x10
	.zero		1


	//   ....[120]....
        /*0884*/ 	.word	0x000054a0
        /*0888*/ 	.word	0x000000ff
        /*088c*/ 	.word	0x00000000
        /*0890*/ 	.short	0x0101
        /*0892*/ 	.byte	0x11
	.zero		1


	//   ....[121]....
        /*0894*/ 	.word	0x000054b0
        /*0898*/ 	.word	0x000000ff
        /*089c*/ 	.word	0x00000128
        /*08a0*/ 	.short	0x010a
        /*08a2*/ 	.byte	0x0e
	.zero		1


	//   ....[122]....
        /*08a4*/ 	.word	0x00005760
        /*08a8*/ 	.word	0x000000ff
        /*08ac*/ 	.word	0x00000110
        /*08b0*/ 	.short	0x010b
        /*08b2*/ 	.byte	0x0e
	.zero		1


	//   ....[123]....
        /*08b4*/ 	.word	0x000057d0
        /*08b8*/ 	.word	0x000000ff
        /*08bc*/ 	.word	0x00000000
        /*08c0*/ 	.short	0x0101
        /*08c2*/ 	.byte	0x15
	.zero		1


	//   ....[124]....
        /*08c4*/ 	.word	0x00005820
        /*08c8*/ 	.word	0x000000ff
        /*08cc*/ 	.word	0x00000000
        /*08d0*/ 	.short	0x010a
        /*08d2*/ 	.byte	0x04
	.zero		1


	//   ....[125]....
        /*08d4*/ 	.word	0x000058b0
        /*08d8*/ 	.word	0x000000ff
        /*08dc*/ 	.word	0x00000000
        /*08e0*/ 	.short	0x010a
        /*08e2*/ 	.byte	0x04
	.zero		1


	//   ....[126]....
        /*08e4*/ 	.word	0x00005950
        /*08e8*/ 	.word	0x00000000
        /*08ec*/ 	.word	0x00000000
        /*08f0*/ 	.short	0x010a
        /*08f2*/ 	.byte	0xff
	.zero		1


	//   ....[127]....
        /*08f4*/ 	.word	0x00005c20
        /*08f8*/ 	.word	0x00000000
        /*08fc*/ 	.word	0x00000150
        /*0900*/ 	.short	0x010a
        /*0902*/ 	.byte	0xff
	.zero		1


	//   ....[128]....
        /*0904*/ 	.word	0x00005ce0
        /*0908*/ 	.word	0x00000000
        /*090c*/ 	.word	0x00000000
        /*0910*/ 	.short	0x0101
        /*0912*/ 	.byte	0xff
	.zero		1


	//   ....[129]....
        /*0914*/ 	.word	0x000067e0
        /*0918*/ 	.word	0x00000002
        /*091c*/ 	.word	0x00000110
        /*0920*/ 	.short	0x010a
        /*0922*/ 	.byte	0xff
	.zero		1


	//   ....[130]....
        /*0924*/ 	.word	0x00006830
        /*0928*/ 	.word	0x00000010
        /*092c*/ 	.word	0x00000170
        /*0930*/ 	.short	0x010a
        /*0932*/ 	.byte	0xff
	.zero		1


	//   ....[131]....
        /*0934*/ 	.word	0x00006ab0
        /*0938*/ 	.word	0x00000044
        /*093c*/ 	.word	0x00000110
        /*0940*/ 	.short	0x010a
        /*0942*/ 	.byte	0xff
	.zero		1


	//   ....[132]....
        /*0944*/ 	.word	0x00006c20
        /*0948*/ 	.word	0x0000003d
        /*094c*/ 	.word	0x00000170
        /*0950*/ 	.short	0x010a
        /*0952*/ 	.byte	0xff
	.zero		1


	//   ....[133]....
        /*0954*/ 	.word	0x00007180
        /*0958*/ 	.word	0x0000003d
        /*095c*/ 	.word	0x00000000
        /*0960*/ 	.short	0x0101
        /*0962*/ 	.byte	0xff
	.zero		1


	//   ....[134]....
        /*0964*/ 	.word	0x00008fc0
        /*0968*/ 	.word	0x00000000
        /*096c*/ 	.word	0x00000000
        /*0970*/ 	.short	0x0101
        /*0972*/ 	.byte	0xff
	.zero		1


	//   ....[135]....
        /*0974*/ 	.word	0x00009050
        /*0978*/ 	.word	0x00000002
        /*097c*/ 	.word	0x00000110
        /*0980*/ 	.short	0x010a
        /*0982*/ 	.byte	0xff
	.zero		1


	//   ....[136]....
        /*0984*/ 	.word	0x000092e0
        /*0988*/ 	.word	0x00000000
        /*098c*/ 	.word	0x00000000
        /*0990*/ 	.short	0x0101
        /*0992*/ 	.byte	0xff
	.zero		1


	//   ....[137]....
        /*0994*/ 	.word	0x00009300
        /*0998*/ 	.word	0x00000002
        /*099c*/ 	.word	0x000001c0
        /*09a0*/ 	.short	0x010a
        /*09a2*/ 	.byte	0xff
	.zero		1


	//   ....[138]....
        /*09a4*/ 	.word	0x00009360
        /*09a8*/ 	.word	0x00000002
        /*09ac*/ 	.word	0x00000088
        /*09b0*/ 	.short	0x010a
        /*09b2*/ 	.byte	0xff
	.zero		1


	//   ....[139]....
        /*09b4*/ 	.word	0x000093c0
        /*09b8*/ 	.word	0x00000002
        /*09bc*/ 	.word	0x00000088
        /*09c0*/ 	.short	0x010a
        /*09c2*/ 	.byte	0xff
	.zero		1


	//   ....[140]....
        /*09c4*/ 	.word	0x00009410
        /*09c8*/ 	.word	0x00000002
        /*09cc*/ 	.word	0x00000150
        /*09d0*/ 	.short	0x010a
        /*09d2*/ 	.byte	0xff
	.zero		1


	//   ....[141]....
        /*09d4*/ 	.word	0x00009470
        /*09d8*/ 	.word	0x00000000
        /*09dc*/ 	.word	0x00000000
        /*09e0*/ 	.short	0x010a
        /*09e2*/ 	.byte	0xff
	.zero		1


	//   ....[142]....
        /*09e4*/ 	.word	0x000094d0
        /*09e8*/ 	.word	0x00000000
        /*09ec*/ 	.word	0x00000000
        /*09f0*/ 	.short	0x010a
        /*09f2*/ 	.byte	0xff
	.zero		1


	//   ....[143]....
        /*09f4*/ 	.word	0x00009530
        /*09f8*/ 	.word	0x00000000
        /*09fc*/ 	.word	0x00000000
        /*0a00*/ 	.short	0x010a
        /*0a02*/ 	.byte	0xff
	.zero		1


	//   ....[144]....
        /*0a04*/ 	.word	0x00009590
        /*0a08*/ 	.word	0x00000000
        /*0a0c*/ 	.word	0x00000000
        /*0a10*/ 	.short	0x010a
        /*0a12*/ 	.byte	0xff
	.zero		1


	//   ....[145]....
        /*0a14*/ 	.word	0x000095f0
        /*0a18*/ 	.word	0x00000000
        /*0a1c*/ 	.word	0x00000000
        /*0a20*/ 	.short	0x010a
        /*0a22*/ 	.byte	0xff
	.zero		1


	//   ....[146]....
        /*0a24*/ 	.word	0x00009650
        /*0a28*/ 	.word	0x00000000
        /*0a2c*/ 	.word	0x00000000
        /*0a30*/ 	.short	0x010a
        /*0a32*/ 	.byte	0xff
	.zero		1


	//   ....[147]....
        /*0a34*/ 	.word	0x000096b0
        /*0a38*/ 	.word	0x00000000
        /*0a3c*/ 	.word	0x00000000
        /*0a40*/ 	.short	0x010a
        /*0a42*/ 	.byte	0xff
	.zero		1


	//   ....[148]....
        /*0a44*/ 	.word	0x00009710
        /*0a48*/ 	.word	0x00000000
        /*0a4c*/ 	.word	0x00000000
        /*0a50*/ 	.short	0x010a
        /*0a52*/ 	.byte	0xff
	.zero		1


	//   ....[149]....
        /*0a54*/ 	.word	0x00009770
        /*0a58*/ 	.word	0x00000000
        /*0a5c*/ 	.word	0x00000000
        /*0a60*/ 	.short	0x010a
        /*0a62*/ 	.byte	0xff
	.zero		1


	//   ....[150]....
        /*0a64*/ 	.word	0x000097d0
        /*0a68*/ 	.word	0x00000000
        /*0a6c*/ 	.word	0x00000000
        /*0a70*/ 	.short	0x010a
        /*0a72*/ 	.byte	0xff
	.zero		1


	//   ....[151]....
        /*0a74*/ 	.word	0x00009830
        /*0a78*/ 	.word	0x00000000
        /*0a7c*/ 	.word	0x00000000
        /*0a80*/ 	.short	0x010a
        /*0a82*/ 	.byte	0xff
	.zero		1


	//   ....[152]....
        /*0a84*/ 	.word	0x00009890
        /*0a88*/ 	.word	0x00000000
        /*0a8c*/ 	.word	0x00000000
        /*0a90*/ 	.short	0x010a
        /*0a92*/ 	.byte	0xff
	.zero		1


	//   ....[153]....
        /*0a94*/ 	.word	0x000098f0
        /*0a98*/ 	.word	0x00000000
        /*0a9c*/ 	.word	0x00000000
        /*0aa0*/ 	.short	0x010a
        /*0aa2*/ 	.byte	0xff
	.zero		1


	//   ....[154]....
        /*0aa4*/ 	.word	0x00009950
        /*0aa8*/ 	.word	0x00000000
        /*0aac*/ 	.word	0x00000000
        /*0ab0*/ 	.short	0x010a
        /*0ab2*/ 	.byte	0xff
	.zero		1


	//   ....[155]....
        /*0ab4*/ 	.word	0x000099b0
        /*0ab8*/ 	.word	0x00000000
        /*0abc*/ 	.word	0x00000000
        /*0ac0*/ 	.short	0x010a
        /*0ac2*/ 	.byte	0xff
	.zero		1


	//   ....[156]....
        /*0ac4*/ 	.word	0x00009a10
        /*0ac8*/ 	.word	0x00000000
        /*0acc*/ 	.word	0x00000000
        /*0ad0*/ 	.short	0x010a
        /*0ad2*/ 	.byte	0xff
	.zero		1


	//   ....[157]....
        /*0ad4*/ 	.word	0x00009a60
        /*0ad8*/ 	.word	0x00000000
        /*0adc*/ 	.word	0x000001b0
        /*0ae0*/ 	.short	0x010a
        /*0ae2*/ 	.byte	0xff
	.zero		1


	//   ....[158]....
        /*0ae4*/ 	.word	0x00009ac0
        /*0ae8*/ 	.word	0x00000000
        /*0aec*/ 	.word	0x00000160
        /*0af0*/ 	.short	0x010a
        /*0af2*/ 	.byte	0xff
	.zero		1


	//   ....[159]....
        /*0af4*/ 	.word	0x00009b10
        /*0af8*/ 	.word	0x00000000
        /*0afc*/ 	.word	0x00000150
        /*0b00*/ 	.short	0x010a
        /*0b02*/ 	.byte	0xff
	.zero		1


	//   ....[160]....
        /*0b04*/ 	.word	0x00009b70
        /*0b08*/ 	.word	0x00000000
        /*0b0c*/ 	.word	0x00000160
        /*0b10*/ 	.short	0x010a
        /*0b12*/ 	.byte	0xff
	.zero		1


	//   ....[161]....
        /*0b14*/ 	.word	0x00009bd0
        /*0b18*/ 	.word	0x00000004
        /*0b1c*/ 	.word	0x00000008
        /*0b20*/ 	.short	0x010a
        /*0b22*/ 	.byte	0xff
	.zero		1


	//   ....[162]....
        /*0b24*/ 	.word	0x00009cb0
        /*0b28*/ 	.word	0x00000002
        /*0b2c*/ 	.word	0x00000008
        /*0b30*/ 	.short	0x010a
        /*0b32*/ 	.byte	0xff
	.zero		1


	//   ....[163]....
        /*0b34*/ 	.word	0x00009d00
        /*0b38*/ 	.word	0x00000000
        /*0b3c*/ 	.word	0x00000150
        /*0b40*/ 	.short	0x010a
        /*0b42*/ 	.byte	0xff
	.zero		1


	//   ....[164]....
        /*0b44*/ 	.word	0x00009d60
        /*0b48*/ 	.word	0x00000000
        /*0b4c*/ 	.word	0x00000190
        /*0b50*/ 	.short	0x010a
        /*0b52*/ 	.byte	0xff
	.zero		1


	//   ....[165]....
        /*0b54*/ 	.word	0x00009dc0
        /*0b58*/ 	.word	0x00000000
        /*0b5c*/ 	.word	0x00000000
        /*0b60*/ 	.short	0x010a
        /*0b62*/ 	.byte	0xff
	.zero		1


	//   ....[166]....
        /*0b64*/ 	.word	0x00009e20
        /*0b68*/ 	.word	0x00000000
        /*0b6c*/ 	.word	0x00000000
        /*0b70*/ 	.short	0x010a
        /*0b72*/ 	.byte	0xff
	.zero		1


	//   ....[167]....
        /*0b74*/ 	.word	0x00009e80
        /*0b78*/ 	.word	0x00000000
        /*0b7c*/ 	.word	0x00000000
        /*0b80*/ 	.short	0x010a
        /*0b82*/ 	.byte	0xff
	.zero		1


	//   ....[168]....
        /*0b84*/ 	.word	0x00009ee0
        /*0b88*/ 	.word	0x00000000
        /*0b8c*/ 	.word	0x00000000
        /*0b90*/ 	.short	0x010a
        /*0b92*/ 	.byte	0xff
	.zero		1


	//   ....[169]....
        /*0b94*/ 	.word	0x00009f40
        /*0b98*/ 	.word	0x00000000
        /*0b9c*/ 	.word	0x000001d0
        /*0ba0*/ 	.short	0x010a
        /*0ba2*/ 	.byte	0xff
	.zero		1


	//   ....[170]....
        /*0ba4*/ 	.word	0x00009f90
        /*0ba8*/ 	.word	0x00000000
        /*0bac*/ 	.word	0x00000150
        /*0bb0*/ 	.short	0x010a
        /*0bb2*/ 	.byte	0xff
	.zero		1


	//   ....[171]....
        /*0bb4*/ 	.word	0x00009ff0
        /*0bb8*/ 	.word	0x00000000
        /*0bbc*/ 	.word	0x00000148
        /*0bc0*/ 	.short	0x010a
        /*0bc2*/ 	.byte	0xff
	.zero		1


	//   ....[172]....
        /*0bc4*/ 	.word	0x0000a050
        /*0bc8*/ 	.word	0x00000000
        /*0bcc*/ 	.word	0x00000128
        /*0bd0*/ 	.short	0x010a
        /*0bd2*/ 	.byte	0xff
	.zero		1


	//   ....[173]....
        /*0bd4*/ 	.word	0x0000a0b0
        /*0bd8*/ 	.word	0x00000000
        /*0bdc*/ 	.word	0x00000128
        /*0be0*/ 	.short	0x010a
        /*0be2*/ 	.byte	0xff
	.zero		1


	//   ....[174]....
        /*0be4*/ 	.word	0x0000a110
        /*0be8*/ 	.word	0x00000000
        /*0bec*/ 	.word	0x00000000
        /*0bf0*/ 	.short	0x010a
        /*0bf2*/ 	.byte	0xff
	.zero		1


	//   ....[175]....
        /*0bf4*/ 	.word	0x0000a170
        /*0bf8*/ 	.word	0x00000000
        /*0bfc*/ 	.word	0x00000000
        /*0c00*/ 	.short	0x010a
        /*0c02*/ 	.byte	0xff
	.zero		1


	//   ....[176]....
        /*0c04*/ 	.word	0x0000a1c0
        /*0c08*/ 	.word	0x00000000
        /*0c0c*/ 	.word	0x00000150
        /*0c10*/ 	.short	0x010a
        /*0c12*/ 	.byte	0xff
	.zero		1


	//   ....[177]....
        /*0c14*/ 	.word	0x0000a210
        /*0c18*/ 	.word	0x00000044
        /*0c1c*/ 	.word	0x00000110
        /*0c20*/ 	.short	0x010a
        /*0c22*/ 	.byte	0xff
	.zero		1


	//   ....[178]....
        /*0c24*/ 	.word	0x0000a260
        /*0c28*/ 	.word	0x0000003d
        /*0c2c*/ 	.word	0x00000170
        /*0c30*/ 	.short	0x010a
        /*0c32*/ 	.byte	0xff
	.zero		1


	//----- nvinfo : EIATTR_NUM_MBARRIERS
	.align		4
.L_47:
        /*0c34*/ 	.byte	0x03, 0x38
        /*0c36*/ 	.short	0x003b


	//----- nvinfo : EIATTR_EXIT_INSTR_OFFSETS
	.align		4
        /*0c38*/ 	.byte	0x04, 0x1c
        /*0c3a*/ 	.short	(.L_49 - .L_48)


	//   ....[0]....
.L_48:
        /*0c3c*/ 	.word	0x000030f0


	//   ....[1]....
        /*0c40*/ 	.word	0x000035f0


	//   ....[2]....
        /*0c44*/ 	.word	0x00003650


	//   ....[3]....
        /*0c48*/ 	.word	0x000049d0


	//   ....[4]....
        /*0c4c*/ 	.word	0x00005980


	//   ....[5]....
        /*0c50*/ 	.word	0x000059c0


	//   ....[6]....
        /*0c54*/ 	.word	0x000091c0


	//   ....[7]....
        /*0c58*/ 	.word	0x00009240


	//   ....[8]....
        /*0c5c*/ 	.word	0x00009270


	//   ....[9]....
        /*0c60*/ 	.word	0x000092f0


	//----- nvinfo : EIATTR_MAX_THREADS
	.align		4
.L_49:
        /*0c64*/ 	.byte	0x04, 0x05
        /*0c66*/ 	.short	(.L_51 - .L_50)
.L_50:
        /*0c68*/ 	.word	0x00000100
        /*0c6c*/ 	.word	0x00000001
        /*0c70*/ 	.word	0x00000001


	//----- nvinfo : EIATTR_CRS_STACK_SIZE
	.align		4
.L_51:
        /*0c74*/ 	.byte	0x04, 0x1e
        /*0c76*/ 	.short	(.L_53 - .L_52)
.L_52:
        /*0c78*/ 	.word	0x00000000


	//----- nvinfo : EIATTR_CBANK_PARAM_SIZE
	.align		4
.L_53:
        /*0c7c*/ 	.byte	0x03, 0x19
        /*0c7e*/ 	.short	0x0800


	//----- nvinfo : EIATTR_PARAM_CBANK
	.align		4
        /*0c80*/ 	.byte	0x04, 0x0a
        /*0c82*/ 	.short	(.L_55 - .L_54)
	.align		4
.L_54:
        /*0c84*/ 	.word	index@(.nv.constant0._ZN7cutlass13device_kernelINS_4gemm6kernel13GemmUniversalIN4cute5tupleIJiiiiEEENS1_10collective13CollectiveMmaINS1_35MainloopSm100TmaUmmaWarpSpecializedILi17ELi2ELi4ENS5_IJNS4_1CILi2EEENSA_ILi1EEESC_EEEEENS5_IJNSA_ILi128EEENSA_ILi64EEESG_EEENS_10bfloat16_tENS5_IJlSC_lEEESI_SJ_NS4_8TiledMMAINS4_8MMA_AtomIJNS4_26SM100_MMA_F16BF16_2x1SM_SSISI_SI_fLi128ELi64ELNS4_4UMMA5MajorE0ELSO_0ELNSN_7ScaleInE0ELSP_0EEEEEENS4_6LayoutINS5_IJSC_SC_SC_EEENS5_IJNSA_ILi0EEESU_SU_EEEEENS5_IJNS4_10UnderscoreESX_SX_EEEEENS4_18SM100_TMA_2SM_LOADENS4_14ComposedLayoutINS4_7SwizzleILi3ELi4ELi3EEENS4_18smem_ptr_flag_bitsILi16EEENSS_INS5_IJNSA_ILi8EEESG_EEENS5_IJSG_SC_EEEEEEEvNS4_8identityES10_S1A_vS1B_EENS_8epilogue10collective18CollectiveEpilogueINS1D_23Sm100TmaWarpSpecializedILi3ELi2ELi16ELb1ELb0EEEJNS5_IJSG_SG_SG_EEENS5_IJNSS_ISG_SC_EENSS_INS5_IJNSA_ILi16EEESB_EEENS5_IJSC_NSA_ILi32EEEEEEEEEEESI_SJ_SI_SJ_NS1D_6fusion15FusionCallbacksIS1H_NS1Q_13LinCombEltActINS1D_6thread4GELUESI_fSI_fLNS_15FloatRoundStyleE2EEES1I_S1P_JEEENS4_5SM1004TMEM4LOAD26SM100_TMEM_LOAD_32dp32b16xENS4_13SM90_TMA_LOADENS11_INS12_ILi1ELi4ELi3EEES15_NSS_INS5_IJS16_S1K_EEENS5_IJS1K_SC_EEEEEEENS4_39AutoVectorizingCopyWithAssumedAlignmentILi128EEENS4_14SM90_TMA_STOREES27_S29_S29_EEEvvEEEEvNT_6ParamsE)
        /*0c88*/ 	.short	0x0380
        /*0c8a*/ 	.short	0x0800


	//----- nvinfo : EIATTR_SW_WAR
	.align		4
.L_55:
        /*0c8c*/ 	.byte	0x04, 0x36
        /*0c8e*/ 	.short	(.L_57 - .L_56)
.L_56:
        /*0c90*/ 	.word	0x00000008
.L_57:


//--------------------- .nv.callgraph             --------------------------
	.section	.nv.callgraph,"",@"SHT_CUDA_CALLGRAPH"
	.align	4
	.sectionentsize	8
	.align		4
        /*0000*/ 	.word	0x00000000
	.align		4
        /*0004*/ 	.word	0xffffffff
	.align		4
        /*0008*/ 	.word	index@(_ZN7cutlass13device_kernelINS_4gemm6kernel13GemmUniversalIN4cute5tupleIJiiiiEEENS1_10collective13CollectiveMmaINS1_35MainloopSm100TmaUmmaWarpSpecializedILi17ELi2ELi4ENS5_IJNS4_1CILi2EEENSA_ILi1EEESC_EEEEENS5_IJNSA_ILi128EEENSA_ILi64EEESG_EEENS_10bfloat16_tENS5_IJlSC_lEEESI_SJ_NS4_8TiledMMAINS4_8MMA_AtomIJNS4_26SM100_MMA_F16BF16_2x1SM_SSISI_SI_fLi128ELi64ELNS4_4UMMA5MajorE0ELSO_0ELNSN_7ScaleInE0ELSP_0EEEEEENS4_6LayoutINS5_IJSC_SC_SC_EEENS5_IJNSA_ILi0EEESU_SU_EEEEENS5_IJNS4_10UnderscoreESX_SX_EEEEENS4_18SM100_TMA_2SM_LOADENS4_14ComposedLayoutINS4_7SwizzleILi3ELi4ELi3EEENS4_18smem_ptr_flag_bitsILi16EEENSS_INS5_IJNSA_ILi8EEESG_EEENS5_IJSG_SC_EEEEEEEvNS4_8identityES10_S1A_vS1B_EENS_8epilogue10collective18CollectiveEpilogueINS1D_23Sm100TmaWarpSpecializedILi3ELi2ELi16ELb1ELb0EEEJNS5_IJSG_SG_SG_EEENS5_IJNSS_ISG_SC_EENSS_INS5_IJNSA_ILi16EEESB_EEENS5_IJSC_NSA_ILi32EEEEEEEEEEESI_SJ_SI_SJ_NS1D_6fusion15FusionCallbacksIS1H_NS1Q_13LinCombEltActINS1D_6thread4GELUESI_fSI_fLNS_15FloatRoundStyleE2EEES1I_S1P_JEEENS4_5SM1004TMEM4LOAD26SM100_TMEM_LOAD_32dp32b16xENS4_13SM90_TMA_LOADENS11_INS12_ILi1ELi4ELi3EEES15_NSS_INS5_IJS16_S1K_EEENS5_IJS1K_SC_EEEEEEENS4_39AutoVectorizingCopyWithAssumedAlignmentILi128EEENS4_14SM90_TMA_STOREES27_S29_S29_EEEvvEEEEvNT_6ParamsE)
	.align		4
        /*000c*/ 	.word	index@(__assertfail)
	.align		4
        /*0010*/ 	.word	0x00000000
	.align		4
        /*0014*/ 	.word	0xfffffffe
	.align		4
        /*0018*/ 	.word	0x00000000
	.align		4
        /*001c*/ 	.word	0xfffffffd
	.align		4
        /*0020*/ 	.word	0x00000000
	.align		4
        /*0024*/ 	.word	0xfffffffc


//--------------------- .nv.constant4             --------------------------
	.section	.nv.constant4,"a",@progbits
	.align	8
	.align		8
.nv.constant4:
        /*0000*/ 	.dword	__assertfail
	.align		8
        /*0008*/ 	.dword	__unnamed_1
	.align		8
        /*0010*/ 	.dword	__unnamed_2
	.align		8
        /*0018*/ 	.dword	_ZN39_INTERNAL_f341acd5_4_k_cu_c8e9f8cc_29814cuda3std3__45__cpo5beginE
	.align		8
        /*0020*/ 	.dword	_ZN39_INTERNAL_f341acd5_4_k_cu_c8e9f8cc_29814cuda3std3__45__cpo3endE
	.align		8
        /*0028*/ 	.dword	_ZN39_INTERNAL_f341acd5_4_k_cu_c8e9f8cc_29814cuda3std3__45__cpo6cbeginE
	.align		8
        /*0030*/ 	.dword	_ZN39_INTERNAL_f341acd5_4_k_cu_c8e9f8cc_29814cuda3std3__45__cpo4cendE
	.align		8
        /*0038*/ 	.dword	_ZN39_INTERNAL_f341acd5_4_k_cu_c8e9f8cc_29814cuda3std3__441_GLOBAL__N__f341acd5_4_k_cu_c8e9f8cc_29816ignoreE
	.align		8
        /*0040*/ 	.dword	_ZN39_INTERNAL_f341acd5_4_k_cu_c8e9f8cc_29814cuda3std3__419piecewise_constructE
	.align		8
        /*0048*/ 	.dword	_ZN39_INTERNAL_f341acd5_4_k_cu_c8e9f8cc_29814cuda3std3__48in_placeE
	.align		8
        /*0050*/ 	.dword	_ZN39_INTERNAL_f341acd5_4_k_cu_c8e9f8cc_29814cuda3std6ranges3__45__cpo4swapE
	.align		8
        /*0058*/ 	.dword	_ZN39_INTERNAL_f341acd5_4_k_cu_c8e9f8cc_29814cuda3std6ranges3__45__cpo9iter_moveE
	.align		8
        /*0060*/ 	.dword	_ZN39_INTERNAL_f341acd5_4_k_cu_c8e9f8cc_29814cute7productE
	.align		8
        /*0068*/ 	.dword	_ZN39_INTERNAL_f341acd5_4_k_cu_c8e9f8cc_29814cute1_E
	.align		8
        /*0070*/ 	.dword	$str$25
	.align		8
        /*0078*/ 	.dword	$str$26
	.align		8
        /*0080*/ 	.dword	$str$27
	.align		8
        /*0088*/ 	.dword	$str$28


//--------------------- .text._ZN7cutlass13device_kernelINS_4gemm6kernel13GemmUniversalIN4cute5tupleIJiiiiEEENS1_10collective13CollectiveMmaINS1_35MainloopSm100TmaUmmaWarpSpecializedILi17ELi2ELi4ENS5_IJNS4_1CILi2EEENSA_ILi1EEESC_EEEEENS5_IJNSA_ILi128EEENSA_ILi64EEESG_EEENS_10bfloat16_tENS5_IJlSC_lEEESI_SJ_NS4_8TiledMMAINS4_8MMA_AtomIJNS4_26SM100_MMA_F16BF16_2x1SM_SSISI_SI_fLi128ELi64ELNS4_4UMMA5MajorE0ELSO_0ELNSN_7ScaleInE0ELSP_0EEEEEENS4_6LayoutINS5_IJSC_SC_SC_EEENS5_IJNSA_ILi0EEESU_SU_EEEEENS5_IJNS4_10UnderscoreESX_SX_EEEEENS4_18SM100_TMA_2SM_LOADENS4_14ComposedLayoutINS4_7SwizzleILi3ELi4ELi3EEENS4_18smem_ptr_flag_bitsILi16EEENSS_INS5_IJNSA_ILi8EEESG_EEENS5_IJSG_SC_EEEEEEEvNS4_8identityES10_S1A_vS1B_EENS_8epilogue10collective18CollectiveEpilogueINS1D_23Sm100TmaWarpSpecializedILi3ELi2ELi16ELb1ELb0EEEJNS5_IJSG_SG_SG_EEENS5_IJNSS_ISG_SC_EENSS_INS5_IJNSA_ILi16EEESB_EEENS5_IJSC_NSA_ILi32EEEEEEEEEEESI_SJ_SI_SJ_NS1D_6fusion15FusionCallbacksIS1H_NS1Q_13LinCombEltActINS1D_6thread4GELUESI_fSI_fLNS_15FloatRoundStyleE2EEES1I_S1P_JEEENS4_5SM1004TMEM4LOAD26SM100_TMEM_LOAD_32dp32b16xENS4_13SM90_TMA_LOADENS11_INS12_ILi1ELi4ELi3EEES15_NSS_INS5_IJS16_S1K_EEENS5_IJS1K_SC_EEEEEEENS4_39AutoVectorizingCopyWithAssumedAlignmentILi128EEENS4_14SM90_TMA_STOREES27_S29_S29_EEEvvEEEEvNT_6ParamsE --------------------------
	.section	.text._ZN7cutlass13device_kernelINS_4gemm6kernel13GemmUniversalIN4cute5tupleIJiiiiEEENS1_10collective13CollectiveMmaINS1_35MainloopSm100TmaUmmaWarpSpecializedILi17ELi2ELi4ENS5_IJNS4_1CILi2EEENSA_ILi1EEESC_EEEEENS5_IJNSA_ILi128EEENSA_ILi64EEESG_EEENS_10bfloat16_tENS5_IJlSC_lEEESI_SJ_NS4_8TiledMMAINS4_8MMA_AtomIJNS4_26SM100_MMA_F16BF16_2x1SM_SSISI_SI_fLi128ELi64ELNS4_4UMMA5MajorE0ELSO_0ELNSN_7ScaleInE0ELSP_0EEEEEENS4_6LayoutINS5_IJSC_SC_SC_EEENS5_IJNSA_ILi0EEESU_SU_EEEEENS5_IJNS4_10UnderscoreESX_SX_EEEEENS4_18SM100_TMA_2SM_LOADENS4_14ComposedLayoutINS4_7SwizzleILi3ELi4ELi3EEENS4_18smem_ptr_flag_bitsILi16EEENSS_INS5_IJNSA_ILi8EEESG_EEENS5_IJSG_SC_EEEEEEEvNS4_8identityES10_S1A_vS1B_EENS_8epilogue10collective18CollectiveEpilogueINS1D_23Sm100TmaWarpSpecializedILi3ELi2ELi16ELb1ELb0EEEJNS5_IJSG_SG_SG_EEENS5_IJNSS_ISG_SC_EENSS_INS5_IJNSA_ILi16EEESB_EEENS5_IJSC_NSA_ILi32EEEEEEEEEEESI_SJ_SI_SJ_NS1D_6fusion15FusionCallbacksIS1H_NS1Q_13LinCombEltActINS1D_6thread4GELUESI_fSI_fLNS_15FloatRoundStyleE2EEES1I_S1P_JEEENS4_5SM1004TMEM4LOAD26SM100_TMEM_LOAD_32dp32b16xENS4_13SM90_TMA_LOADENS11_INS12_ILi1ELi4ELi3EEES15_NSS_INS5_IJS16_S1K_EEENS5_IJS1K_SC_EEEEEEENS4_39AutoVectorizingCopyWithAssumedAlignmentILi128EEENS4_14SM90_TMA_STOREES27_S29_S29_EEEvvEEEEvNT_6ParamsE,"ax",@progbits
	.align	128
.text._ZN7cutlass13device_kernelINS_4gemm6kernel13GemmUniversalIN4cute5tupleIJiiiiEEENS1_10collective13CollectiveMmaINS1_35MainloopSm100TmaUmmaWarpSpecializedILi17ELi2ELi4ENS5_IJNS4_1CILi2EEENSA_ILi1EEESC_EEEEENS5_IJNSA_ILi128EEENSA_ILi64EEESG_EEENS_10bfloat16_tENS5_IJlSC_lEEESI_SJ_NS4_8TiledMMAINS4_8MMA_AtomIJNS4_26SM100_MMA_F16BF16_2x1SM_SSISI_SI_fLi128ELi64ELNS4_4UMMA5MajorE0ELSO_0ELNSN_7ScaleInE0ELSP_0EEEEEENS4_6LayoutINS5_IJSC_SC_SC_EEENS5_IJNSA_ILi0EEESU_SU_EEEEENS5_IJNS4_10UnderscoreESX_SX_EEEEENS4_18SM100_TMA_2SM_LOADENS4_14ComposedLayoutINS4_7SwizzleILi3ELi4ELi3EEENS4_18smem_ptr_flag_bitsILi16EEENSS_INS5_IJNSA_ILi8EEESG_EEENS5_IJSG_SC_EEEEEEEvNS4_8identityES10_S1A_vS1B_EENS_8epilogue10collective18CollectiveEpilogueINS1D_23Sm100TmaWarpSpecializedILi3ELi2ELi16ELb1ELb0EEEJNS5_IJSG_SG_SG_EEENS5_IJNSS_ISG_SC_EENSS_INS5_IJNSA_ILi16EEESB_EEENS5_IJSC_NSA_ILi32EEEEEEEEEEESI_SJ_SI_SJ_NS1D_6fusion15FusionCallbacksIS1H_NS1Q_13LinCombEltActINS1D_6thread4GELUESI_fSI_fLNS_15FloatRoundStyleE2EEES1I_S1P_JEEENS4_5SM1004TMEM4LOAD26SM100_TMEM_LOAD_32dp32b16xENS4_13SM90_TMA_LOADENS11_INS12_ILi1ELi4ELi3EEES15_NSS_INS5_IJS16_S1K_EEENS5_IJS1K_SC_EEEEEEENS4_39AutoVectorizingCopyWithAssumedAlignmentILi128EEENS4_14SM90_TMA_STOREES27_S29_S29_EEEvvEEEEvNT_6ParamsE:
        .type           _ZN7cutlass13device_kernelINS_4gemm6kernel13GemmUniversalIN4cute5tupleIJiiiiEEENS1_10collective13CollectiveMmaINS1_35MainloopSm100TmaUmmaWarpSpecializedILi17ELi2ELi4ENS5_IJNS4_1CILi2EEENSA_ILi1EEESC_EEEEENS5_IJNSA_ILi128EEENSA_ILi64EEESG_EEENS_10bfloat16_tENS5_IJlSC_lEEESI_SJ_NS4_8TiledMMAINS4_8MMA_AtomIJNS4_26SM100_MMA_F16BF16_2x1SM_SSISI_SI_fLi128ELi64ELNS4_4UMMA5MajorE0ELSO_0ELNSN_7ScaleInE0ELSP_0EEEEEENS4_6LayoutINS5_IJSC_SC_SC_EEENS5_IJNSA_ILi0EEESU_SU_EEEEENS5_IJNS4_10UnderscoreESX_SX_EEEEENS4_18SM100_TMA_2SM_LOADENS4_14ComposedLayoutINS4_7SwizzleILi3ELi4ELi3EEENS4_18smem_ptr_flag_bitsILi16EEENSS_INS5_IJNSA_ILi8EEESG_EEENS5_IJSG_SC_EEEEEEEvNS4_8identityES10_S1A_vS1B_EENS_8epilogue10collective18CollectiveEpilogueINS1D_23Sm100TmaWarpSpecializedILi3ELi2ELi16ELb1ELb0EEEJNS5_IJSG_SG_SG_EEENS5_IJNSS_ISG_SC_EENSS_INS5_IJNSA_ILi16EEESB_EEENS5_IJSC_NSA_ILi32EEEEEEEEEEESI_SJ_SI_SJ_NS1D_6fusion15FusionCallbacksIS1H_NS1Q_13LinCombEltActINS1D_6thread4GELUESI_fSI_fLNS_15FloatRoundStyleE2EEES1I_S1P_JEEENS4_5SM1004TMEM4LOAD26SM100_TMEM_LOAD_32dp32b16xENS4_13SM90_TMA_LOADENS11_INS12_ILi1ELi4ELi3EEES15_NSS_INS5_IJS16_S1K_EEENS5_IJS1K_SC_EEEEEEENS4_39AutoVectorizingCopyWithAssumedAlignmentILi128EEENS4_14SM90_TMA_STOREES27_S29_S29_EEEvvEEEEvNT_6ParamsE,@function
        .size           _ZN7cutlass13device_kernelINS_4gemm6kernel13GemmUniversalIN4cute5tupleIJiiiiEEENS1_10collective13CollectiveMmaINS1_35MainloopSm100TmaUmmaWarpSpecializedILi17ELi2ELi4ENS5_IJNS4_1CILi2EEENSA_ILi1EEESC_EEEEENS5_IJNSA_ILi128EEENSA_ILi64EEESG_EEENS_10bfloat16_tENS5_IJlSC_lEEESI_SJ_NS4_8TiledMMAINS4_8MMA_AtomIJNS4_26SM100_MMA_F16BF16_2x1SM_SSISI_SI_fLi128ELi64ELNS4_4UMMA5MajorE0ELSO_0ELNSN_7ScaleInE0ELSP_0EEEEEENS4_6LayoutINS5_IJSC_SC_SC_EEENS5_IJNSA_ILi0EEESU_SU_EEEEENS5_IJNS4_10UnderscoreESX_SX_EEEEENS4_18SM100_TMA_2SM_LOADENS4_14ComposedLayoutINS4_7SwizzleILi3ELi4ELi3EEENS4_18smem_ptr_flag_bitsILi16EEENSS_INS5_IJNSA_ILi8EEESG_EEENS5_IJSG_SC_EEEEEEEvNS4_8identityES10_S1A_vS1B_EENS_8epilogue10collective18CollectiveEpilogueINS1D_23Sm100TmaWarpSpecializedILi3ELi2ELi16ELb1ELb0EEEJNS5_IJSG_SG_SG_EEENS5_IJNSS_ISG_SC_EENSS_INS5_IJNSA_ILi16EEESB_EEENS5_IJSC_NSA_ILi32EEEEEEEEEEESI_SJ_SI_SJ_NS1D_6fusion15FusionCallbacksIS1H_NS1Q_13LinCombEltActINS1D_6thread4GELUESI_fSI_fLNS_15FloatRoundStyleE2EEES1I_S1P_JEEENS4_5SM1004TMEM4LOAD26SM100_TMEM_LOAD_32dp32b16xENS4_13SM90_TMA_LOADENS11_INS12_ILi1ELi4ELi3EEES15_NSS_INS5_IJS16_S1K_EEENS5_IJS1K_SC_EEEEEEENS4_39AutoVectorizingCopyWithAssumedAlignmentILi128EEENS4_14SM90_TMA_STOREES27_S29_S29_EEEvvEEEEvNT_6ParamsE,(.L_x_213 - _ZN7cutlass13device_kernelINS_4gemm6kernel13GemmUniversalIN4cute5tupleIJiiiiEEENS1_10collective13CollectiveMmaINS1_35MainloopSm100TmaUmmaWarpSpecializedILi17ELi2ELi4ENS5_IJNS4_1CILi2EEENSA_ILi1EEESC_EEEEENS5_IJNSA_ILi128EEENSA_ILi64EEESG_EEENS_10bfloat16_tENS5_IJlSC_lEEESI_SJ_NS4_8TiledMMAINS4_8MMA_AtomIJNS4_26SM100_MMA_F16BF16_2x1SM_SSISI_SI_fLi128ELi64ELNS4_4UMMA5MajorE0ELSO_0ELNSN_7ScaleInE0ELSP_0EEEEEENS4_6LayoutINS5_IJSC_SC_SC_EEENS5_IJNSA_ILi0EEESU_SU_EEEEENS5_IJNS4_10UnderscoreESX_SX_EEEEENS4_18SM100_TMA_2SM_LOADENS4_14ComposedLayoutINS4_7SwizzleILi3ELi4ELi3EEENS4_18smem_ptr_flag_bitsILi16EEENSS_INS5_IJNSA_ILi8EEESG_EEENS5_IJSG_SC_EEEEEEEvNS4_8identityES10_S1A_vS1B_EENS_8epilogue10collective18CollectiveEpilogueINS1D_23Sm100TmaWarpSpecializedILi3ELi2ELi16ELb1ELb0EEEJNS5_IJSG_SG_SG_EEENS5_IJNSS_ISG_SC_EENSS_INS5_IJNSA_ILi16EEESB_EEENS5_IJSC_NSA_ILi32EEEEEEEEEEESI_SJ_SI_SJ_NS1D_6fusion15FusionCallbacksIS1H_NS1Q_13LinCombEltActINS1D_6thread4GELUESI_fSI_fLNS_15FloatRoundStyleE2EEES1I_S1P_JEEENS4_5SM1004TMEM4LOAD26SM100_TMEM_LOAD_32dp32b16xENS4_13SM90_TMA_LOADENS11_INS12_ILi1ELi4ELi3EEES15_NSS_INS5_IJS16_S1K_EEENS5_IJS1K_SC_EEEEEEENS4_39AutoVectorizingCopyWithAssumedAlignmentILi128EEENS4_14SM90_TMA_STOREES27_S29_S29_EEEvvEEEEvNT_6ParamsE)
        .other          _ZN7cutlass13device_kernelINS_4gemm6kernel13GemmUniversalIN4cute5tupleIJiiiiEEENS1_10collective13CollectiveMmaINS1_35MainloopSm100TmaUmmaWarpSpecializedILi17ELi2ELi4ENS5_IJNS4_1CILi2EEENSA_ILi1EEESC_EEEEENS5_IJNSA_ILi128EEENSA_ILi64EEESG_EEENS_10bfloat16_tENS5_IJlSC_lEEESI_SJ_NS4_8TiledMMAINS4_8MMA_AtomIJNS4_26SM100_MMA_F16BF16_2x1SM_SSISI_SI_fLi128ELi64ELNS4_4UMMA5MajorE0ELSO_0ELNSN_7ScaleInE0ELSP_0EEEEEENS4_6LayoutINS5_IJSC_SC_SC_EEENS5_IJNSA_ILi0EEESU_SU_EEEEENS5_IJNS4_10UnderscoreESX_SX_EEEEENS4_18SM100_TMA_2SM_LOADENS4_14ComposedLayoutINS4_7SwizzleILi3ELi4ELi3EEENS4_18smem_ptr_flag_bitsILi16EEENSS_INS5_IJNSA_ILi8EEESG_EEENS5_IJSG_SC_EEEEEEEvNS4_8identityES10_S1A_vS1B_EENS_8epilogue10collective18CollectiveEpilogueINS1D_23Sm100TmaWarpSpecializedILi3ELi2ELi16ELb1ELb0EEEJNS5_IJSG_SG_SG_EEENS5_IJNSS_ISG_SC_EENSS_INS5_IJNSA_ILi16EEESB_EEENS5_IJSC_NSA_ILi32EEEEEEEEEEESI_SJ_SI_SJ_NS1D_6fusion15FusionCallbacksIS1H_NS1Q_13LinCombEltActINS1D_6thread4GELUESI_fSI_fLNS_15FloatRoundStyleE2EEES1I_S1P_JEEENS4_5SM1004TMEM4LOAD26SM100_TMEM_LOAD_32dp32b16xENS4_13SM90_TMA_LOADENS11_INS12_ILi1ELi4ELi3EEES15_NSS_INS5_IJS16_S1K_EEENS5_IJS1K_SC_EEEEEEENS4_39AutoVectorizingCopyWithAssumedAlignmentILi128EEENS4_14SM90_TMA_STOREES27_S29_S29_EEEvvEEEEvNT_6ParamsE,@"STO_CUDA_ENTRY STV_DEFAULT"
_ZN7cutlass13device_kernelINS_4gemm6kernel13GemmUniversalIN4cute5tupleIJiiiiEEENS1_10collective13CollectiveMmaINS1_35MainloopSm100TmaUmmaWarpSpecializedILi17ELi2ELi4ENS5_IJNS4_1CILi2EEENSA_ILi1EEESC_EEEEENS5_IJNSA_ILi128EEENSA_ILi64EEESG_EEENS_10bfloat16_tENS5_IJlSC_lEEESI_SJ_NS4_8TiledMMAINS4_8MMA_AtomIJNS4_26SM100_MMA_F16BF16_2x1SM_SSISI_SI_fLi128ELi64ELNS4_4UMMA5MajorE0ELSO_0ELNSN_7ScaleInE0ELSP_0EEEEEENS4_6LayoutINS5_IJSC_SC_SC_EEENS5_IJNSA_ILi0EEESU_SU_EEEEENS5_IJNS4_10UnderscoreESX_SX_EEEEENS4_18SM100_TMA_2SM_LOADENS4_14ComposedLayoutINS4_7SwizzleILi3ELi4ELi3EEENS4_18smem_ptr_flag_bitsILi16EEENSS_INS5_IJNSA_ILi8EEESG_EEENS5_IJSG_SC_EEEEEEEvNS4_8identityES10_S1A_vS1B_EENS_8epilogue10collective18CollectiveEpilogueINS1D_23Sm100TmaWarpSpecializedILi3ELi2ELi16ELb1ELb0EEEJNS5_IJSG_SG_SG_EEENS5_IJNSS_ISG_SC_EENSS_INS5_IJNSA_ILi16EEESB_EEENS5_IJSC_NSA_ILi32EEEEEEEEEEESI_SJ_SI_SJ_NS1D_6fusion15FusionCallbacksIS1H_NS1Q_13LinCombEltActINS1D_6thread4GELUESI_fSI_fLNS_15FloatRoundStyleE2EEES1I_S1P_JEEENS4_5SM1004TMEM4LOAD26SM100_TMEM_LOAD_32dp32b16xENS4_13SM90_TMA_LOADENS11_INS12_ILi1ELi4ELi3EEES15_NSS_INS5_IJS16_S1K_EEENS5_IJS1K_SC_EEEEEEENS4_39AutoVectorizingCopyWithAssumedAlignmentILi128EEENS4_14SM90_TMA_STOREES27_S29_S29_EEEvvEEEEvNT_6ParamsE:
[----:B------:R-:W1:Y:S01]  /*0000*/  LDC R1, c[0x0][0x37c] ;  /* 0x0000df00ff017b82 */ /* 0x000e620000000800 */
[----:B------:R-:W2:Y:S01]  /*0010*/  S2R R80, SR_TID.X ;  /* 0x0000000000507919 */ /* 0x000ea20000002100 */
[----:B------:R-:W3:Y:S06]  /*0020*/  LDCU.64 UR10, c[0x0][0x890] ;  /* 0x00011200ff0a77ac */ /* 0x000eec0008000a00 */
[----:B------:R-:W4:Y:S01]  /*0030*/  S2UR UR4, SR_CgaCtaId ;  /* 0x00000000000479c3 */ /* 0x000f220000008800 */
[----:B------:R-:W-:Y:S02]  /*0040*/  PRMT R60, RZ, 0x7610, R60 ;  /* 0x00007610ff3c7816 */ /* 0x000fe4000000003c */
[----:B------:R-:W-:Y:S01]  /*0050*/  ELECT P0, URZ, PT ;  /* 0x0000000000ff782f */ /* 0x000fe20003800000 */
[----:B------:R-:W1:Y:S01]  /*0060*/  LDCU.64 UR38, c[0x0][0x358] ;  /* 0x00006b00ff2677ac */ /* 0x000e620008000a00 */
[----:B---3--:R-:W-:-:S04]  /*0070*/  UISETP.NE.U32.AND UP2, UPT, UR10, URZ, UPT ;  /* 0x000000ff0a00728c */ /* 0x008fc8000bf45070 */
[----:B------:R-:W-:Y:S02]  /*0080*/  UISETP.NE.AND.EX UP2, UPT, UR11, URZ, UPT, UP2 ;  /* 0x000000ff0b00728c */ /* 0x000fe4000bf45320 */
[----:B----4-:R-:W-:Y:S02]  /*0090*/  ULOP3.LUT UR7, UR4, 0x1, URZ, 0xc0, !UPT ;  /* 0x0000000104077892 */ /* 0x010fe4000f8ec0ff */
[----:B------:R-:W-:Y:S01]  /*00a0*/  ULOP3.LUT UR6, UR4, 0x1, URZ, 0x3c, !UPT ;  /* 0x0000000104067892 */ /* 0x000fe2000f8e3cff */
[----:B--2---:R-:W-:-:S05]  /*00b0*/  SHF.R.U32.HI R81, RZ, 0x5, R80 ;  /* 0x00000005ff517819 */ /* 0x004fca0000011650 */
[----:B------:R-:W2:Y:S02]  /*00c0*/  SHFL.IDX PT, R0, R81, RZ, 0x1f ;  /* 0x00001fff51007589 */ /* 0x000ea400000e0000 */
[----:B--2---:R-:W-:Y:S01]  /*00d0*/  R2UR UR12, R0 ;  /* 0x00000000000c72ca */ /* 0x004fe200000e0000 */
[----:B-1----:R-:W-:Y:S05]  /*00e0*/  BRA.U UP2, `(.L_x_0) ;  /* 0x00000001022c7547 */ /* 0x002fea000b800000 */
[----:B------:R-:W1:Y:S02]  /*00f0*/  LDCU.64 UR8, c[0x0][0x888] ;  /* 0x00011100ff0877ac */ /* 0x000e640008000a00 */
[----:B-1----:R-:W-:-:S04]  /*0100*/  UISETP.NE.U32.AND UP0, UPT, UR8, URZ, UPT ;  /* 0x000000ff0800728c */ /* 0x002fc8000bf05070 */
[----:B------:R-:W-:-:S09]  /*0110*/  UISETP.NE.AND.EX UP0, UPT, UR9, URZ, UPT, UP0 ;  /* 0x000000ff0900728c */ /* 0x000fd2000bf05300 */
[----:B------:R-:W-:Y:S05]  /*0120*/  BRA.U !UP0, `(.L_x_1) ;  /* 0x0000000108107547 */ /* 0x000fea000b800000 */
[----:B------:R-:W1:Y:S02]  /*0130*/  LDC.64 R48, c[0x0][0x888] ;  /* 0x00022200ff307b82 */ /* 0x000e640000000a00 */
[----:B-1----:R1:W5:Y:S01]  /*0140*/  LDG.E R48, desc[UR38][R48.64] ;  /* 0x0000002630307981 */ /* 0x002362000c1e1900 */
[----:B------:R-:W-:Y:S01]  /*0150*/  HFMA2 R60, -RZ, RZ, 0, 5.9604644775390625e-08 ;  /* 0x00000001ff3c7431 */ /* 0x000fe200000001ff */
[----:B------:R-:W-:Y:S05]  /*0160*/  BRA `(.L_x_0) ;  /* 0x00000000000c7947 */ /* 0x000fea0003800000 */
.L_x_1:
[----:B------:R-:W1:Y:S01]  /*0170*/  LDCU UR5, c[0x0][0x880] ;  /* 0x00011000ff0577ac */ /* 0x000e620008000800 */
[----:B------:R-:W-:Y:S01]  /*0180*/  HFMA2 R60, -RZ, RZ, 0, 5.9604644775390625e-08 ;  /* 0x00000001ff3c7431 */ /* 0x000fe200000001ff */
[----:B-1----:R-:W-:Y:S02]  /*0190*/  MOV R48, UR5 ;  /* 0x0000000500307c02 */ /* 0x002fe40008000f00 */
.L_x_0:
[----:B------:R-:W2:Y:S02]  /*01a0*/  LDCU.64 UR8, c[0x0][0x8b0] ;  /* 0x00011600ff0877ac */ /* 0x000ea40008000a00 */
[----:B--2---:R-:W-:-:S04]  /*01b0*/  UISETP.NE.U32.AND UP0, UPT, UR8, URZ, UPT ;  /* 0x000000ff0800728c */ /* 0x004fc8000bf05070 */
[----:B------:R-:W-:-:S09]  /*01c0*/  UISETP.NE.AND.EX UP0, UPT, UR9, URZ, UPT, UP0 ;  /* 0x000000ff0900728c */ /* 0x000fd2000bf05300 */
[----:B------:R-:W-:Y:S05]  /*01d0*/  BRA.U UP0, `(.L_x_2) ;  /* 0x0000000100247547 */ /* 0x000fea000b800000 */
[----:B------:R-:W2:Y:S02]  /*01e0*/  LDCU.64 UR8, c[0x0][0x8a8] ;  /* 0x00011500ff0877ac */ /* 0x000ea40008000a00 */
[----:B--2---:R-:W-:-:S04]  /*01f0*/  UISETP.NE.U32.AND UP0, UPT, UR8, URZ, UPT ;  /* 0x000000ff0800728c */ /* 0x004fc8000bf05070 */
[----:B------:R-:W-:-:S09]  /*0200*/  UISETP.NE.AND.EX UP0, UPT, UR9, URZ, UPT, UP0 ;  /* 0x000000ff0900728c */ /* 0x000fd2000bf05300 */
[----:B------:R-:W-:Y:S05]  /*0210*/  BRA.U !UP0, `(.L_x_3) ;  /* 0x00000001080c7547 */ /* 0x000fea000b800000 */
[----:B------:R-:W2:Y:S02]  /*0220*/  LDC.64 R40, c[0x0][0x8a8] ;  /* 0x00022a00ff287b82 */ /* 0x000ea40000000a00 */
[----:B--2---:R2:W5:Y:S01]  /*0230*/  LDG.E R40, desc[UR38][R40.64] ;  /* 0x0000002628287981 */ /* 0x004562000c1e1900 */
[----:B------:R-:W-:Y:S05]  /*0240*/  BRA `(.L_x_2) ;  /* 0x0000000000087947 */ /* 0x000fea0003800000 */
.L_x_3:
[----:B------:R-:W2:Y:S02]  /*0250*/  LDCU UR5, c[0x0][0x8a0] ;  /* 0x00011400ff0577ac */ /* 0x000ea40008000800 */
[----:B--2---:R-:W-:Y:S02]  /*0260*/  MOV R40, UR5 ;  /* 0x0000000500287c02 */ /* 0x004fe40008000f00 */
.L_x_2:
[----:B------:R-:W-:Y:S01]  /*0270*/  IMAD.U32 R0, RZ, RZ, UR12 ;  /* 0x0000000cff007e24 */ /* 0x000fe2000f8e00ff */
[----:B------:R-:W-:Y:S04]  /*0280*/  BSSY.RECONVERGENT B0, `(.L_x_4) ;  /* 0x000000c000007945 */ /* 0x000fe80003800200 */
[C---:B------:R-:W-:Y:S02]  /*0290*/  ISETP.NE.OR P2, PT, R0.reuse, 0x1, !P0 ;  /* 0x000000010000780c */ /* 0x040fe40004745670 */
[----:B------:R-:W-:-:S11]  /*02a0*/  ISETP.NE.OR P1, PT, R0, 0x3, !P0 ;  /* 0x000000030000780c */ /* 0x000fd60004725670 */
[----:B------:R-:W-:Y:S05]  /*02b0*/  @P2 BRA `(.L_x_5) ;  /* 0x0000000000202947 */ /* 0x000fea0003800000 */
[----:B------:R-:W3:Y:S02]  /*02c0*/  LDCU.64 UR8, c[0x0][0x348] ;  /* 0x00006900ff0877ac */ /* 0x000ee40008000a00 */
[----:B---3--:R-:W-:Y:S02]  /*02d0*/  UIADD3 UR14, UP1, UPT, UR8, 0x80, URZ ;  /* 0x00000080080e7890 */ /* 0x008fe4000ff3e0ff */
[----:B------:R-:W-:Y:S02]  /*02e0*/  UIADD3 UR8, UP0, UPT, UR8, 0x180, URZ ;  /* 0x0000018008087890 */ /* 0x000fe4000ff1e0ff */
[----:B------:R-:W-:Y:S02]  /*02f0*/  UIADD3.X UR15, UPT, UPT, URZ, UR9, URZ, UP1, !UPT ;  /* 0x00000009ff0f7290 */ /* 0x000fe40008ffe4ff */
[----:B------:R-:W-:-:S07]  /*0300*/  UIADD3.X UR9, UPT, UPT, URZ, UR9, URZ, UP0, !UPT ;  /* 0x00000009ff097290 */ /* 0x000fce00087fe4ff */
[----:B------:R3:W-:Y:S02]  /*0310*/  UTMACCTL.PF [UR14] ;  /* 0x000000000e0079b9 */ /* 0x0007e40008040000 */
[----:B------:R3:W-:Y:S02]  /*0320*/  UTMACCTL.PF [UR8] ;  /* 0x00000000080079b9 */ /* 0x0007e40008040000 */
[----:B---3--:R-:W-:Y:S01]  /*0330*/  NOP ;  /* 0x0000000000007918 */ /* 0x008fe20000000000 */
.L_x_5:
[----:B------:R-:W-:Y:S05]  /*0340*/  BSYNC.RECONVERGENT B0 ;  /* 0x0000000000007941 */ /* 0x000fea0003800200 */
.L_x_4:
[----:B------:R-:W-:Y:S04]  /*0350*/  BSSY.RECONVERGENT B0, `(.L_x_6) ;  /* 0x000000a000007945 */ /* 0x000fe80003800200 */
        /* <DEDUP_REMOVED lines=9> */
.L_x_7:
[----:B------:R-:W-:Y:S05]  /*03f0*/  BSYNC.RECONVERGENT B0 ;  /* 0x0000000000007941 */ /* 0x000fea0003800200 */
.L_x_6:
[----:B------:R-:W3:Y:S01]  /*0400*/  LDCU.64 UR8, c[0x0][0x888] ;  /* 0x00011100ff0877ac */ /* 0x000ee20008000a00 */
[----:B------:R-:W-:Y:S02]  /*0410*/  UISETP.EQ.U32.AND UP1, UPT, UR10, URZ, UPT ;  /* 0x000000ff0a00728c */ /* 0x000fe4000bf22070 */
[----:B------:R-:W-:Y:S02]  /*0420*/  UPLOP3.LUT UP5, UPT, UPT, UPT, UPT, 0x40, 0x4 ;  /* 0x000000000004789c */ /* 0x000fe40003fae870 */
[----:B---3--:R-:W-:-:S04]  /*0430*/  UISETP.NE.U32.AND UP0, UPT, UR8, URZ, UPT ;  /* 0x000000ff0800728c */ /* 0x008fc8000bf05070 */
[----:B------:R-:W-:-:S04]  /*0440*/  UISETP.NE.AND.EX UP0, UPT, UR9, URZ, UPT, UP0 ;  /* 0x000000ff0900728c */ /* 0x000fc8000bf05300 */
[----:B------:R-:W-:-:S04]  /*0450*/  UISETP.EQ.OR.EX UP3, UPT, UR11, URZ, !UP0, UP1 ;  /* 0x000000ff0b00728c */ /* 0x000fc8000c762710 */
[----:B------:R-:W-:-:S05]  /*0460*/  UP2UR UR43, UPR, URZ, 0x8 ;  /* 0x00000008ff2b7883 */ /* 0x000fca0008000000 */
[----:B------:R-:W-:Y:S07]  /*0470*/  BRA.U !UP3, `(.L_x_8) ;  /* 0x000000010b147547 */ /* 0x000fee000b800000 */
[----:B------:R-:W-:Y:S01]  /*0480*/  PLOP3.LUT P2, PT, PT, PT, UP2, 0x80, 0x8 ;  /* 0x000000000008781c */ /* 0x000fe20003f4f028 */
[----:B------:R-:W-:-:S12]  /*0490*/  UPLOP3.LUT UP5, UPT, UPT, UPT, UP0, 0x40, 0x4 ;  /* 0x000000000004789c */ /* 0x000fd80003fae800 */
[----:B-----5:R-:W-:-:S13]  /*04a0*/  @!P2 FSETP.EQ.AND P1, PT, R48, RZ, PT ;  /* 0x000000ff3000a20b */ /* 0x020fda0003f22000 */
[----:B------:R-:W-:Y:S01]  /*04b0*/  @!P2 VOTEU.ANY UP1, P1 ;  /* 0x0000000000ffa886 */ /* 0x000fe20000820100 */
[----:B------:R-:W-:-:S11]  /*04c0*/  @!UP2 UPLOP3.LUT UP5, UPT, UPT, UPT, UP1, 0x80, 0x8 ;  /* 0x000000000008a89c */ /* 0x000fd60003faf010 */
.L_x_8:
[----:B------:R-:W3:Y:S01]  /*04d0*/  SHFL.IDX PT, R0, R81, RZ, 0x1f ;  /* 0x00001fff51007589 */ /* 0x000ee200000e0000 */
[----:B------:R-:W-:-:S04]  /*04e0*/  UISETP.NE.AND UP1, UPT, UR12, 0x2, UPT ;  /* 0x000000020c00788c */ /* 0x000fc8000bf25270 */
[----:B------:R-:W-:Y:S02]  /*04f0*/  UISETP.EQ.AND UP2, UPT, UR7, URZ, !UP1 ;  /* 0x000000ff0700728c */ /* 0x000fe4000cf42270 */
[----:B------:R-:W-:-:S04]  /*0500*/  USEL UR5, URZ, 0x1, UP1 ;  /* 0x00000001ff057887 */ /* 0x000fc80008800000 */
[----:B------:R-:W-:Y:S02]  /*0510*/  PLOP3.LUT P5, PT, P0, PT, UP2, 0x80, 0x8 ;  /* 0x000000000008781c */ /* 0x000fe400007af028 */
[----:B---3--:R-:W-:-:S13]  /*0520*/  ISETP.NE.AND P1, PT, R0, RZ, PT ;  /* 0x000000ff0000720c */ /* 0x008fda0003f25270 */
[----:B------:R-:W-:Y:S05]  /*0530*/  @P1 BRA `(.L_x_9) ;  /* 0x0000000000b81947 */ /* 0x000fea0003800000 */
[----:B------:R-:W-:Y:S01]  /*0540*/  ELECT P1, URZ, PT ;  /* 0x0000000000ff782f */ /* 0x000fe20003820000 */
[----:B------:R-:W-:-:S12]  /*0550*/  BSSY.RECONVERGENT B0, `(.L_x_9) ;  /* 0x000002c000007945 */ /* 0x000fd80003800200 */
[----:B------:R-:W-:Y:S05]  /*0560*/  @!P1 BRA `(.L_x_10) ;  /* 0x0000000000a89947 */ /* 0x000fea0003800000 */
[----:B------:R-:W-:Y:S01]  /*0570*/  UMOV UR9, 0x400 ;  /* 0x0000040000097882 */ /* 0x000fe20000000000 */
[----:B------:R-:W-:Y:S01]  /*0580*/  UMOV UR8, 0x1 ;  /* 0x0000000100087882 */ /* 0x000fe20000000000 */
[----:B------:R-:W-:Y:S02]  /*0590*/  ULEA UR9, UR4, UR9, 0x18 ;  /* 0x0000000904097291 */ /* 0x000fe4000f8ec0ff */
[----:B------:R-:W-:-:S04]  /*05a0*/  UIADD3 UR10, UPT, UPT, -UR8, 0x100000, URZ ;  /* 0x00100000080a7890 */ /* 0x000fc8000fffe1ff */
[----:B------:R-:W-:Y:S02]  /*05b0*/  USHF.L.U32 UR11, UR10, 0xb, URZ ;  /* 0x0000000b0a0b7899 */ /* 0x000fe400080006ff */
[----:B------:R-:W-:Y:S01]  /*05c0*/  USHF.L.U32 UR10, UR10, 0x1, URZ ;  /* 0x000000010a0a7899 */ /* 0x000fe200080006ff */
[----:B------:R-:W3:Y:S11]  /*05d0*/  FENCE.VIEW.ASYNC.S ;  /* 0x00000000000073c6 */ /* 0x000ef60000000000 */
[----:B---3--:R3:W4:Y:S01]  /*05e0*/  SYNCS.EXCH.64 URZ, [UR9], UR10 ;  /* 0x0000000a09ff75b2 */ /* 0x0087220008000100 */
[----:B------:R3:W1:Y:S01]  /*05f0*/  SYNCS.EXCH.64 URZ, [UR9+0x88], UR10 ;  /* 0x0000880a09ff75b2 */ /* 0x0006620008000100 */
        /* <DEDUP_REMOVED lines=31> */
[----:B------:R3:W1:Y:S02]  /*07f0*/  SYNCS.EXCH.64 URZ, [UR9+0x108], UR10 ;  /* 0x0001080a09ff75b2 */ /* 0x0006640008000100 */
[----:B---34-:R-:W-:Y:S01]  /*0800*/  NOP ;  /* 0x0000000000007918 */ /* 0x018fe20000000000 */
.L_x_10:
[----:B------:R-:W-:Y:S05]  /*0810*/  BSYNC.RECONVERGENT B0 ;  /* 0x0000000000007941 */ /* 0x000fea0003800200 */
.L_x_9:
[----:B------:R-:W3:Y:S01]  /*0820*/  SHFL.IDX PT, R0, R81, RZ, 0x1f ;  /* 0x00001fff51007589 */ /* 0x000ee200000e0000 */
[----:B------:R-:W-:Y:S01]  /*0830*/  NOP ;  /* 0x0000000000007918 */ /* 0x000fe20000000000 */
[----:B---3--:R-:W-:-:S13]  /*0840*/  ISETP.NE.AND P1, PT, R0, 0x1, PT ;  /* 0x000000010000780c */ /* 0x008fda0003f25270 */
[----:B------:R-:W-:Y:S05]  /*0850*/  @P1 BRA `(.L_x_11) ;  /* 0x00000000004c1947 */ /* 0x000fea0003800000 */
[----:B------:R-:W-:Y:S01]  /*0860*/  UMOV UR10, 0x400 ;  /* 0x00000400000a7882 */ /* 0x000fe20000000000 */
[----:B------:R-:W-:Y:S01]  /*0870*/  UMOV UR9, 0x20 ;  /* 0x0000002000097882 */ /* 0x000fe20000000000 */
[----:B------:R-:W-:Y:S01]  /*0880*/  UMOV UR8, 0x80 ;  /* 0x0000008000087882 */ /* 0x000fe20000000000 */
[----:B------:R-:W-:Y:S02]  /*0890*/  ULEA UR10, UR4, UR10, 0x18 ;  /* 0x0000000a040a7291 */ /* 0x000fe4000f8ec0ff */
[----:B------:R-:W-:-:S04]  /*08a0*/  UIADD3 UR14, UPT, UPT, -UR9, 0x100000, URZ ;  /* 0x00100000090e7890 */ /* 0x000fc8000fffe1ff */
[----:B------:R-:W-:Y:S02]  /*08b0*/  USHF.L.U32 UR15, UR14, 0xb, URZ ;  /* 0x0000000b0e0f7899 */ /* 0x000fe400080006ff */
[----:B------:R-:W-:Y:S02]  /*08c0*/  USHF.L.U32 UR14, UR14, 0x1, URZ ;  /* 0x000000010e0e7899 */ /* 0x000fe400080006ff */
[----:B------:R-:W-:-:S04]  /*08d0*/  UIADD3 UR8, UPT, UPT, -UR8, 0x100000, URZ ;  /* 0x0010000008087890 */ /* 0x000fc8000fffe1ff */
[----:B------:R-:W-:Y:S02]  /*08e0*/  USHF.L.U32 UR9, UR8, 0xb, URZ ;  /* 0x0000000b08097899 */ /* 0x000fe400080006ff */
[----:B------:R-:W-:Y:S01]  /*08f0*/  USHF.L.U32 UR8, UR8, 0x1, URZ ;  /* 0x0000000108087899 */ /* 0x000fe200080006ff */
[----:B------:R-:W-:Y:S01]  /*0900*/  ELECT P1, URZ, PT ;  /* 0x0000000000ff782f */ /* 0x000fe20003820000 */
[----:B------:R-:W3:Y:S02]  /*0910*/  FENCE.VIEW.ASYNC.S ;  /* 0x00000000000073c6 */ /* 0x000ee40000000000 */
[----:B---3--:R3:W4:Y:S08]  /*0920*/  SYNCS.EXCH.64 URZ, [UR10+0x110], UR14 ;  /* 0x0001100e0aff75b2 */ /* 0x0087300008000100 */
[----:B------:R3:W1:Y:S01]  /*0930*/  SYNCS.EXCH.64 URZ, [UR10+0x128], UR8 ;  /* 0x000128080aff75b2 */ /* 0x0006620008000100 */
[----:B------:R3:W1:Y:S01]  /*0940*/  SYNCS.EXCH.64 URZ, [UR10+0x118], UR14 ;  /* 0x0001180e0aff75b2 */ /* 0x0006620008000100 */
[----:B------:R3:W1:Y:S01]  /*0950*/  SYNCS.EXCH.64 URZ, [UR10+0x130], UR8 ;  /* 0x000130080aff75b2 */ /* 0x0006620008000100 */
[----:B------:R3:W1:Y:S01]  /*0960*/  SYNCS.EXCH.64 URZ, [UR10+0x120], UR14 ;  /* 0x0001200e0aff75b2 */ /* 0x0006620008000100 */
[----:B------:R3:W1:Y:S01]  /*0970*/  SYNCS.EXCH.64 URZ, [UR10+0x138], UR8 ;  /* 0x000138080aff75b2 */ /* 0x0006620008000100 */
[----:B------:R-:W-:Y:S01]  /*0980*/  NOP ;  /* 0x0000000000007918 */ /* 0x000fe20000000000 */
.L_x_11:
[----:B------:R-:W2:Y:S01]  /*0990*/  SHFL.IDX PT, R0, R81, RZ, 0x1f ;  /* 0x00001fff51007589 */ /* 0x000ea200000e0000 */
[----:B------:R-:W-:Y:S01]  /*09a0*/  NOP ;  /* 0x0000000000007918 */ /* 0x000fe20000000000 */
[----:B--2---:R-:W-:-:S13]  /*09b0*/  ISETP.NE.AND P1, PT, R0, 0x3, PT ;  /* 0x000000030000780c */ /* 0x004fda0003f25270 */
[----:B------:R-:W-:Y:S05]  /*09c0*/  @P1 BRA `(.L_x_12) ;  /* 0x00000000002c1947 */ /* 0x000fea0003800000 */
[----:B---3--:R-:W-:Y:S01]  /*09d0*/  UMOV UR9, 0x400 ;  /* 0x0000040000097882 */ /* 0x008fe20000000000 */
[----:B------:R-:W-:Y:S01]  /*09e0*/  UMOV UR8, 0x20 ;  /* 0x0000002000087882 */ /* 0x000fe20000000000 */
[----:B------:R-:W-:Y:S02]  /*09f0*/  ULEA UR9, UR4, UR9, 0x18 ;  /* 0x0000000904097291 */ /* 0x000fe4000f8ec0ff */
[----:B------:R-:W-:-:S04]  /*0a00*/  UIADD3 UR10, UPT, UPT, -UR8, 0x100000, URZ ;  /* 0x00100000080a7890 */ /* 0x000fc8000fffe1ff */
[----:B------:R-:W-:Y:S02]  /*0a10*/  USHF.L.U32 UR11, UR10, 0xb, URZ ;  /* 0x0000000b0a0b7899 */ /* 0x000fe400080006ff */
[----:B------:R-:W-:Y:S01]  /*0a20*/  USHF.L.U32 UR10, UR10, 0x1, URZ ;  /* 0x000000010a0a7899 */ /* 0x000fe200080006ff */
[----:B------:R-:W-:Y:S01]  /*0a30*/  ELECT P1, URZ, PT ;  /* 0x0000000000ff782f */ /* 0x000fe20003820000 */
[----:B------:R-:W2:Y:S10]  /*0a40*/  FENCE.VIEW.ASYNC.S ;  /* 0x00000000000073c6 */ /* 0x000eb40000000000 */
[----:B--2---:R2:W3:Y:S01]  /*0a50*/  SYNCS.EXCH.64 URZ, [UR9+0x140], UR10 ;  /* 0x0001400a09ff75b2 */ /* 0x0044e20008000100 */
[----:B------:R2:W1:Y:S01]  /*0a60*/  SYNCS.EXCH.64 URZ, [UR9+0x148], UR10 ;  /* 0x0001480a09ff75b2 */ /* 0x0004620008000100 */
[----:B------:R-:W-:Y:S01]  /*0a70*/  NOP ;  /* 0x0000000000007918 */ /* 0x000fe20000000000 */
.L_x_12:
[----:B------:R-:W4:Y:S01]  /*0a80*/  SHFL.IDX PT, R0, R81, RZ, 0x1f ;  /* 0x00001fff51007589 */ /* 0x000f2200000e0000 */
[----:B------:R-:W-:Y:S01]  /*0a90*/  NOP ;  /* 0x0000000000007918 */ /* 0x000fe20000000000 */
[----:B----4-:R-:W-:-:S13]  /*0aa0*/  ISETP.NE.AND P1, PT, R0, 0x4, PT ;  /* 0x000000040000780c */ /* 0x010fda0003f25270 */
[----:B------:R-:W-:Y:S05]  /*0ab0*/  @P1 BRA `(.L_x_13) ;  /* 0x0000000000481947 */ /* 0x000fea0003800000 */
[----:B--23--:R-:W-:Y:S01]  /*0ac0*/  UMOV UR10, 0x1a0 ;  /* 0x000001a0000a7882 */ /* 0x00cfe20000000000 */
[----:B------:R-:W-:Y:S01]  /*0ad0*/  UMOV UR9, 0x400 ;  /* 0x0000040000097882 */ /* 0x000fe20000000000 */
[----:B------:R-:W-:Y:S01]  /*0ae0*/  USEL UR10, UR10, 0x1e0, UP5 ;  /* 0x000001e00a0a7887 */ /* 0x000fe2000a800000 */
        /* <DEDUP_REMOVED lines=9> */
[----:B------:R-:W2:Y:S02]  /*0b80*/  FENCE.VIEW.ASYNC.S ;  /* 0x00000000000073c6 */ /* 0x000ea40000000000 */
[----:B--2---:R4:W2:Y:S08]  /*0b90*/  SYNCS.EXCH.64 URZ, [UR9+0x150], UR14 ;  /* 0x0001500e09ff75b2 */ /* 0x0048b00008000100 */
[----:B------:R4:W3:Y:S01]  /*0ba0*/  SYNCS.EXCH.64 URZ, [UR9+0x160], UR10 ;  /* 0x0001600a09ff75b2 */ /* 0x0008e20008000100 */
[----:B------:R4:W1:Y:S01]  /*0bb0*/  SYNCS.EXCH.64 URZ, [UR9+0x158], UR14 ;  /* 0x0001580e09ff75b2 */ /* 0x0008620008000100 */
[----:B------:R4:W1:Y:S02]  /*0bc0*/  SYNCS.EXCH.64 URZ, [UR9+0x168], UR10 ;  /* 0x0001680a09ff75b2 */ /* 0x0008640008000100 */
[----:B----4-:R-:W-:Y:S01]  /*0bd0*/  NOP ;  /* 0x0000000000007918 */ /* 0x010fe20000000000 */
.L_x_13:
[----:B------:R-:W4:Y:S01]  /*0be0*/  SHFL.IDX PT, R0, R81, RZ, 0x1f ;  /* 0x00001fff51007589 */ /* 0x000f2200000e0000 */
[----:B------:R-:W-:Y:S01]  /*0bf0*/  NOP ;  /* 0x0000000000007918 */ /* 0x000fe20000000000 */
[----:B----4-:R-:W-:-:S13]  /*0c00*/  ISETP.NE.AND P1, PT, R0, 0x5, PT ;  /* 0x000000050000780c */ /* 0x010fda0003f25270 */
[----:B------:R-:W-:Y:S05]  /*0c10*/  @P1 BRA `(.L_x_14) ;  /* 0x0000000000541947 */ /* 0x000fea0003800000 */
[----:B--23--:R-:W-:Y:S01]  /*0c20*/  UMOV UR10, 0x400 ;  /* 0x00000400000a7882 */ /* 0x00cfe20000000000 */
        /* <DEDUP_REMOVED lines=14> */
[----:B------:R4:W1:Y:S01]  /*0d10*/  SYNCS.EXCH.64 URZ, [UR10+0x198], UR8 ;  /* 0x000198080aff75b2 */ /* 0x0008620008000100 */
[----:B------:R4:W1:Y:S01]  /*0d20*/  SYNCS.EXCH.64 URZ, [UR10+0x180], UR14 ;  /* 0x0001800e0aff75b2 */ /* 0x0008620008000100 */
[----:B------:R4:W1:Y:S01]  /*0d30*/  SYNCS.EXCH.64 URZ, [UR10+0x1a0], UR8 ;  /* 0x0001a0080aff75b2 */ /* 0x0008620008000100 */
[----:B------:R4:W1:Y:S01]  /*0d40*/  SYNCS.EXCH.64 URZ, [UR10+0x188], UR14 ;  /* 0x0001880e0aff75b2 */ /* 0x0008620008000100 */
[----:B------:R4:W1:Y:S02]  /*0d50*/  SYNCS.EXCH.64 URZ, [UR10+0x1a8], UR8 ;  /* 0x0001a8080aff75b2 */ /* 0x0008640008000100 */
[----:B----4-:R-:W-:Y:S01]  /*0d60*/  NOP ;  /* 0x0000000000007918 */ /* 0x010fe20000000000 */
.L_x_14:
[----:B------:R-:W4:Y:S01]  /*0d70*/  SHFL.IDX PT, R0, R81, RZ, 0x1f ;  /* 0x00001fff51007589 */ /* 0x000f2200000e0000 */
[----:B------:R-:W-:Y:S01]  /*0d80*/  ISETP.NE.OR P0, PT, RZ, UR12, !P0 ;  /* 0x0000000cff007c0c */ /* 0x000fe2000c705670 */
[----:B------:R-:W-:Y:S01]  /*0d90*/  NOP ;  /* 0x0000000000007918 */ /* 0x000fe20000000000 */
[----:B----4-:R-:W-:-:S13]  /*0da0*/  ISETP.NE.AND P1, PT, R0, 0x3, PT ;  /* 0x000000030000780c */ /* 0x010fda0003f25270 */
[----:B------:R-:W-:Y:S05]  /*0db0*/  @P1 BRA `(.L_x_15) ;  /* 0x0000000000341947 */ /* 0x000fea0003800000 */
[----:B--23--:R-:W-:Y:S01]  /*0dc0*/  UMOV UR9, 0x400 ;  /* 0x0000040000097882 */ /* 0x00cfe20000000000 */
[----:B------:R-:W-:Y:S01]  /*0dd0*/  UMOV UR8, 0x20 ;  /* 0x0000002000087882 */ /* 0x000fe20000000000 */
[----:B------:R-:W-:Y:S02]  /*0de0*/  ULEA UR9, UR4, UR9, 0x18 ;  /* 0x0000000904097291 */ /* 0x000fe4000f8ec0ff */
[----:B------:R-:W-:-:S04]  /*0df0*/  UIADD3 UR10, UPT, UPT, -UR8, 0x100000, URZ ;  /* 0x00100000080a7890 */ /* 0x000fc8000fffe1ff */
[----:B------:R-:W-:Y:S02]  /*0e00*/  USHF.L.U32 UR11, UR10, 0xb, URZ ;  /* 0x0000000b0a0b7899 */ /* 0x000fe400080006ff */
[----:B------:R-:W-:Y:S01]  /*0e10*/  USHF.L.U32 UR10, UR10, 0x1, URZ ;  /* 0x000000010a0a7899 */ /* 0x000fe200080006ff */
[----:B------:R-:W-:Y:S01]  /*0e20*/  ELECT P1, URZ, PT ;  /* 0x0000000000ff782f */ /* 0x000fe20003820000 */
[----:B------:R-:W2:Y:S10]  /*0e30*/  FENCE.VIEW.ASYNC.S ;  /* 0x00000000000073c6 */ /* 0x000eb40000000000 */
[----:B--2---:R4:W2:Y:S01]  /*0e40*/  SYNCS.EXCH.64 URZ, [UR9+0x1b0], UR10 ;  /* 0x0001b00a09ff75b2 */ /* 0x0048a20008000100 */
[----:B------:R4:W3:Y:S01]  /*0e50*/  SYNCS.EXCH.64 URZ, [UR9+0x1c0], UR10 ;  /* 0x0001c00a09ff75b2 */ /* 0x0008e20008000100 */
[----:B------:R4:W1:Y:S01]  /*0e60*/  SYNCS.EXCH.64 URZ, [UR9+0x1b8], UR10 ;  /* 0x0001b80a09ff75b2 */ /* 0x0008620008000100 */
[----:B------:R4:W1:Y:S02]  /*0e70*/  SYNCS.EXCH.64 URZ, [UR9+0x1c8], UR10 ;  /* 0x0001c80a09ff75b2 */ /* 0x0008640008000100 */
[----:B----4-:R-:W-:Y:S01]  /*0e80*/  NOP ;  /* 0x0000000000007918 */ /* 0x010fe20000000000 */
.L_x_15:
[----:B------:R-:W-:Y:S01]  /*0e90*/  VOTEU.ALL UP1, P0 ;  /* 0x0000000000ff7886 */ /* 0x000fe20000020000 */
[----:B--23--:R-:W2:Y:S01]  /*0ea0*/  LDCU UR9, c[0x0][0x36c] ;  /* 0x00006d80ff0977ac */ /* 0x00cea20008000800 */
[----:B------:R-:W-:Y:S01]  /*0eb0*/  NOP ;  /* 0x0000000000007918 */ /* 0x000fe20000000000 */
[----:B------:R-:W-:Y:S01]  /*0ec0*/  LOP3.LUT R10, R80, 0x1f, RZ, 0xc0, !PT ;  /* 0x0000001f500a7812 */ /* 0x000fe200078ec0ff */
[----:B------:R-:W-:Y:S01]  /*0ed0*/  UMOV UR10, 0x20 ;  /* 0x00000020000a7882 */ /* 0x000fe20000000000 */
[----:B------:R-:W-:Y:S01]  /*0ee0*/  @!UP1 UMOV UR8, 0x400 ;  /* 0x0000040000089882 */ /* 0x000fe20000000000 */
[----:B------:R-:W-:-:S04]  /*0ef0*/  @!UP1 UIADD3 UR10, UPT, UPT, -UR10, 0x100000, URZ ;  /* 0x001000000a0a9890 */ /* 0x000fc8000fffe1ff */
[----:B------:R-:W-:Y:S02]  /*0f00*/  @!UP1 USHF.L.U32 UR11, UR10, 0xb, URZ ;  /* 0x0000000b0a0b9899 */ /* 0x000fe400080006ff */
[----:B------:R-:W-:Y:S02]  /*0f10*/  @!UP1 USHF.L.U32 UR10, UR10, 0x1, URZ ;  /* 0x000000010a0a9899 */ /* 0x000fe400080006ff */
[----:B------:R-:W-:Y:S01]  /*0f20*/  @!UP1 ULEA UR8, UR4, UR8, 0x18 ;  /* 0x0000000804089291 */ /* 0x000fe2000f8ec0ff */
[----:B------:R-:W-:Y:S01]  /*0f30*/  VOTEU.ALL UP1, P0 ;  /* 0x0000000000ff7886 */ /* 0x000fe20000020000 */
[----:B------:R-:W-:Y:S01]  /*0f40*/  UISETP.NE.AND UP4, UPT, UR12, URZ, UPT ;  /* 0x000000ff0c00728c */ /* 0x000fe2000bf85270 */
[----:B------:R-:W3:Y:S09]  /*0f50*/  FENCE.VIEW.ASYNC.S ;  /* 0x00000000000073c6 */ /* 0x000ef20000000000 */
[----:B---3--:R3:W4:Y:S01]  /*0f60*/  @!UP1 SYNCS.EXCH.64 URZ, [UR8+0x1d0], UR10 ;  /* 0x0001d00a08ff95b2 */ /* 0x0087220008000100 */
[----:B--2---:R-:W-:-:S09]  /*0f70*/  UISETP.EQ.U32.AND UP1, UPT, UR9, 0x1, UPT ;  /* 0x000000010900788c */ /* 0x004fd2000bf22070 */
[----:B------:R-:W-:Y:S05]  /*0f80*/  BRA.U !UP1, `(.L_x_16) ;  /* 0x0000000109087547 */ /* 0x000fea000b800000 */
[----:B-1--4-:R-:W-:Y:S01]  /*0f90*/  UCGABAR_ARV ;  /* 0x00000000000079c7 */ /* 0x012fe20008000000 */
[----:B------:R-:W-:Y:S05]  /*0fa0*/  BRA `(.L_x_17) ;  /* 0x0000000000047947 */ /* 0x000fea0003800000 */
.L_x_16:
[----:B-1--4-:R-:W-:Y:S01]  /*0fb0*/  NOP ;  /* 0x0000000000007918 */ /* 0x012fe20000000000 */
.L_x_17:
[----:B------:R-:W1:Y:S01]  /*0fc0*/  S2R R22, SR_CTAID.Y ;  /* 0x0000000000167919 */ /* 0x000e620000002600 */
[----:B------:R-:W-:-:S05]  /*0fd0*/  CS2R.32 R51, SR_CgaSize ;  /* 0x0000000000337805 */ /* 0x000fca0000008a00 */
[----:B------:R-:W-:-:S05]  /*0fe0*/  IMAD R51, R51, -0xa0, RZ ;  /* 0xffffff6033337824 */ /* 0x000fca00078e02ff */
[----:B---3--:R-:W-:-:S14]  /*0ff0*/  R2UR UR8, R51 ;  /* 0x00000000330872ca */ /* 0x008fdc00000e0000 */
[----:B------:R-:W2:Y:S01]  /*1000*/  LDCU UR8, c[0x0][UR8+0x2b4] ;  /* 0x00005680080877ac */ /* 0x000ea20008000800 */
[----:B------:R-:W-:-:S05]  /*1010*/  CS2R.32 R0, SR_CgaSize ;  /* 0x0000000000007805 */ /* 0x000fca0000008a00 */
[----:B------:R-:W-:-:S06]  /*1020*/  IMAD R0, R0, -0xa0, RZ ;  /* 0xffffff6000007824 */ /* 0x000fcc00078e02ff */
[----:B------:R-:W3:Y:S01]  /*1030*/  LDC R0, c[0x0][R0+0x2a4] ;  /* 0x0000a90000007b82 */ /* 0x000ee20000000800 */
[----:B------:R-:W-:Y:S01]  /*1040*/  PRMT R8, RZ, 0x7610, R8 ;  /* 0x00007610ff087816 */ /* 0x000fe20000000008 */
[----:B------:R-:W4:Y:S01]  /*1050*/  S2R R9, SR_CTAID.X ;  /* 0x0000000000097919 */ /* 0x000f220000002500 */
[----:B------:R-:W-:-:S05]  /*1060*/  CS2R.32 R51, SR_CgaSize ;  /* 0x0000000000337805 */ /* 0x000fca0000008a00 */
[----:B------:R-:W-:-:S05]  /*1070*/  IMAD R51, R51, -0xa0, RZ ;  /* 0xffffff6033337824 */ /* 0x000fca00078e02ff */
[----:B------:R-:W-:-:S14]  /*1080*/  R2UR UR9, R51 ;  /* 0x00000000330972ca */ /* 0x000fdc00000e0000 */
[----:B------:R-:W3:Y:S01]  /*1090*/  LDCU UR9, c[0x0][UR9+0x2b0] ;  /* 0x00005600090977ac */ /* 0x000ee20008000800 */
[----:B------:R-:W-:Y:S01]  /*10a0*/  UISETP.NE.AND UP2, UPT, UR12, 0x2, UPT ;  /* 0x000000020c00788c */ /* 0x000fe2000bf45270 */
[----:B------:R-:W2:Y:S01]  /*10b0*/  LDC R11, c[0x0][0xb24] ;  /* 0x0002c900ff0b7b82 */ /* 0x000ea20000000800 */
[----:B------:R-:W-:-:S05]  /*10c0*/  CS2R.32 R2, SR_CgaSize ;  /* 0x0000000000027805 */ /* 0x000fca0000008a00 */
[----:B------:R-:W-:-:S06]  /*10d0*/  IMAD R2, R2, -0xa0, RZ ;  /* 0xffffff6002027824 */ /* 0x000fcc00078e02ff */
[----:B------:R-:W3:Y:S08]  /*10e0*/  LDC R2, c[0x0][R2+0x2a0] ;  /* 0x0000a80002027b82 */ /* 0x000ef00000000800 */
[----:B------:R-:W3:Y:S01]  /*10f0*/  LDC R35, c[0x0][0xb24] ;  /* 0x0002c900ff237b82 */ /* 0x000ee20000000800 */
[----:B-1----:R-:W-:-:S07]  /*1100*/  I2FP.F32.U32 R50, R22 ;  /* 0x0000001600327245 */ /* 0x002fce0000201000 */
[----:B------:R-:W1:Y:S01]  /*1110*/  S2UR UR36, SR_CTAID.Z ;  /* 0x00000000002479c3 */ /* 0x000e620000002700 */
[----:B--2---:R-:W-:Y:S01]  /*1120*/  ISETP.GE.AND P0, PT, R11, 0x1, PT ;  /* 0x000000010b00780c */ /* 0x004fe20003f06270 */
[----:B----4-:R-:W-:Y:S01]  /*1130*/  IMAD.MOV.U32 R23, RZ, RZ, R9 ;  /* 0x000000ffff177224 */ /* 0x010fe200078e0009 */
[----:B------:R-:W-:Y:S01]  /*1140*/  I2FP.F32.U32 R51, R9 ;  /* 0x0000000900337245 */ /* 0x000fe20000201000 */
[----:B------:R-:W-:Y:S01]  /*1150*/  FMUL R50, R50, UR8 ;  /* 0x0000000832327c20 */ /* 0x000fe20008400000 */
[----:B------:R-:W2:Y:S03]  /*1160*/  LDCU UR8, c[0x0][0xb30] ;  /* 0x00016600ff0877ac */ /* 0x000ea60008000800 */
[----:B---3--:R-:W-:Y:S02]  /*1170*/  FMUL R51, R51, UR9 ;  /* 0x0000000933337c20 */ /* 0x008fe40008400000 */
[----:B------:R-:W3:Y:S08]  /*1180*/  F2I.U32.TRUNC.NTZ R50, R50 ;  /* 0x0000003200327305 */ /* 0x000ef0000020f000 */
[----:B------:R-:W4:Y:S01]  /*1190*/  F2I.U32.TRUNC.NTZ R51, R51 ;  /* 0x0000003300337305 */ /* 0x000f22000020f000 */
[----:B--2---:R-:W-:Y:S01]  /*11a0*/  UISETP.NE.AND UP3, UPT, UR8, 0x1, UPT ;  /* 0x000000010800788c */ /* 0x004fe2000bf65270 */
[----:B---3--:R-:W-:-:S05]  /*11b0*/  IADD3 R50, PT, PT, -R50, RZ, RZ ;  /* 0x000000ff32327210 */ /* 0x008fca0007ffe1ff */
[----:B------:R-:W-:Y:S01]  /*11c0*/  IMAD R50, R0, R50, R22 ;  /* 0x0000003200327224 */ /* 0x000fe200078e0216 */
[----:B------:R-:W-:Y:S01]  /*11d0*/  PRMT R0, RZ, 0x7610, R0 ;  /* 0x00007610ff007816 */ /* 0x000fe20000000000 */
[----:B----4-:R-:W-:-:S04]  /*11e0*/  IMAD.MOV R51, RZ, RZ, -R51 ;  /* 0x000000ffff337224 */ /* 0x010fc800078e0a33 */
[----:B------:R-:W-:Y:S01]  /*11f0*/  IMAD R51, R2, R51, R9 ;  /* 0x0000003302337224 */ /* 0x000fe200078e0209 */
[----:B-1----:R-:W-:Y:S06]  /*1200*/  BRA.U UP4, `(.L_x_18) ;  /* 0x0000000104247547 */ /* 0x002fec000b800000 */
[----:B------:R-:W-:Y:S01]  /*1210*/  ISETP.NE.AND P1, PT, R50, RZ, PT ;  /* 0x000000ff3200720c */ /* 0x000fe20003f25270 */
[----:B------:R-:W-:Y:S01]  /*1220*/  IMAD.MOV.U32 R0, RZ, RZ, 0x3 ;  /* 0x00000003ff007424 */ /* 0x000fe200078e00ff */
[C---:B------:R-:W-:Y:S02]  /*1230*/  LOP3.LUT R2, R51.reuse, 0xfffffffe, RZ, 0xc0, !PT ;  /* 0xfffffffe33027812 */ /* 0x040fe400078ec0ff */
[----:B------:R-:W-:Y:S02]  /*1240*/  ISETP.LT.U32.OR P1, PT, R51, 0x2, !P1 ;  /* 0x000000023300780c */ /* 0x000fe40004f21470 */
[----:B------:R-:W-:Y:S02]  /*1250*/  SHF.L.U32 R0, R0, R2, RZ ;  /* 0x0000000200007219 */ /* 0x000fe400000006ff */
[----:B------:R-:W-:Y:S02]  /*1260*/  SEL R4, RZ, 0x1, !P1 ;  /* 0x00000001ff047807 */ /* 0x000fe40004800000 */
[----:B------:R-:W-:-:S05]  /*1270*/  SEL R3, RZ, 0x2, !P1 ;  /* 0x00000002ff037807 */ /* 0x000fca0004800000 */
[----:B------:R-:W-:-:S05]  /*1280*/  IMAD.IADD R3, R4, 0x1, R3 ;  /* 0x0000000104037824 */ /* 0x000fca00078e0203 */
[----:B------:R-:W-:Y:S02]  /*1290*/  PRMT R8, R3, 0x7610, R8 ;  /* 0x0000761003087816 */ /* 0x000fe40000000008 */
.L_x_18:
[----:B------:R-:W-:Y:S05]  /*12a0*/  @!P0 BRA `(.L_x_19) ;  /* 0x0000000000b88947 */ /* 0x000fea0003800000 */
[----:B------:R-:W1:Y:S01]  /*12b0*/  LDC.64 R4, c[0x0][0xb18] ;  /* 0x0002c600ff047b82 */ /* 0x000e620000000a00 */
[----:B------:R-:W-:-:S07]  /*12c0*/  ISETP.NE.AND P0, PT, R11, 0x1, PT ;  /* 0x000000010b00780c */ /* 0x000fce0003f05270 */
[----:B------:R-:W2:Y:S08]  /*12d0*/  LDC R23, c[0x0][0xb0c] ;  /* 0x0002c300ff177b82 */ /* 0x000eb00000000800 */
[----:B------:R-:W3:Y:S08]  /*12e0*/  LDC R14, c[0x0][0x370] ;  /* 0x0000dc00ff0e7b82 */ /* 0x000ef00000000800 */
[----:B------:R-:W4:Y:S01]  /*12f0*/  LDC R13, c[0x0][0x374] ;  /* 0x0000dd00ff0d7b82 */ /* 0x000f220000000800 */
[----:B-1----:R-:W-:-:S07]  /*1300*/  ISETP.NE.AND P1, PT, R4, 0x1, PT ;  /* 0x000000010400780c */ /* 0x002fce0003f25270 */
[----:B------:R-:W3:Y:S01]  /*1310*/  LDC.64 R6, c[0x0][0xb10] ;  /* 0x0002c400ff067b82 */ /* 0x000ee20000000a00 */
[----:B--2---:R-:W-:-:S07]  /*1320*/  ISETP.NE.AND P2, PT, R23, 0x1, PT ;  /* 0x000000011700780c */ /* 0x004fce0003f45270 */
[----:B------:R-:W1:Y:S08]  /*1330*/  LDC R12, c[0x0][0xb20] ;  /* 0x0002c800ff0c7b82 */ /* 0x000e700000000800 */
[----:B------:R-:W2:Y:S01]  /*1340*/  LDC.64 R2, c[0x0][0xb28] ;  /* 0x0002ca00ff027b82 */ /* 0x000ea20000000a00 */
[----:B----4-:R-:W-:-:S04]  /*1350*/  IMAD.HI.U32 R15, R13, R5, RZ ;  /* 0x000000050d0f7227 */ /* 0x010fc800078e00ff */
[----:B------:R-:W-:-:S04]  /*1360*/  IMAD.HI.U32 R5, R22, R5, RZ ;  /* 0x0000000516057227 */ /* 0x000fc800078e00ff */
[----:B---3--:R-:W-:-:S05]  /*1370*/  IMAD.HI.U32 R16, R14, R6, RZ ;  /* 0x000000060e107227 */ /* 0x008fca00078e00ff */
[-C--:B------:R-:W-:Y:S01]  /*1380*/  @P2 SHF.R.U32.HI R14, RZ, R7.reuse, R16 ;  /* 0x00000007ff0e2219 */ /* 0x080fe20000011610 */
[----:B------:R-:W-:Y:S01]  /*1390*/  IMAD.HI.U32 R16, R9, R6, RZ ;  /* 0x0000000609107227 */ /* 0x000fe200078e00ff */
[-C--:B-1----:R-:W-:Y:S02]  /*13a0*/  @P1 SHF.R.U32.HI R13, RZ, R12.reuse, R15 ;  /* 0x0000000cff0d1219 */ /* 0x082fe4000001160f */
[----:B------:R-:W-:Y:S02]  /*13b0*/  SHF.R.U32.HI R5, RZ, R12, R5 ;  /* 0x0000000cff057219 */ /* 0x000fe40000011605 */
[----:B------:R-:W-:Y:S02]  /*13c0*/  SHF.R.U32.HI R16, RZ, R7, R16 ;  /* 0x00000007ff107219 */ /* 0x000fe40000011610 */
[----:B------:R-:W-:Y:S01]  /*13d0*/  SEL R5, R22, R5, !P1 ;  /* 0x0000000516057207 */ /* 0x000fe20004800000 */
[----:B--2---:R-:W-:Y:S01]  /*13e0*/  IMAD.HI.U32 R15, R13, R2, RZ ;  /* 0x000000020d0f7227 */ /* 0x004fe200078e00ff */
[----:B------:R-:W-:-:S03]  /*13f0*/  SEL R16, R9, R16, !P2 ;  /* 0x0000001009107207 */ /* 0x000fc60005000000 */
[----:B------:R-:W-:Y:S01]  /*1400*/  IMAD.HI.U32 R6, R14, R2, RZ ;  /* 0x000000020e067227 */ /* 0x000fe200078e00ff */
[----:B------:R-:W-:-:S04]  /*1410*/  @P0 SHF.R.U32.HI R13, RZ, R3, R15 ;  /* 0x00000003ff0d0219 */ /* 0x000fc8000001160f */
[----:B------:R-:W-:Y:S01]  /*1420*/  @P0 SHF.R.U32.HI R14, RZ, R3, R6 ;  /* 0x00000003ff0e0219 */ /* 0x000fe20000011606 */
[----:B------:R-:W-:-:S04]  /*1430*/  IMAD R13, R13, R11, RZ ;  /* 0x0000000b0d0d7224 */ /* 0x000fc800078e02ff */
[----:B------:R-:W-:Y:S01]  /*1440*/  IMAD R6, R14, R11, RZ ;  /* 0x0000000b0e067224 */ /* 0x000fe200078e02ff */
[----:B------:R-:W-:-:S04]  /*1450*/  ISETP.GE.AND P1, PT, R5, R13, PT ;  /* 0x0000000d0500720c */ /* 0x000fc80003f26270 */
[----:B------:R-:W-:Y:S01]  /*1460*/  ISETP.GE.OR P1, PT, R16, R6, P1 ;  /* 0x000000061000720c */ /* 0x000fe20000f26670 */
[----:B------:R-:W-:-:S05]  /*1470*/  IMAD.HI.U32 R6, R5, R2, RZ ;  /* 0x0000000205067227 */ /* 0x000fca00078e00ff */
[----:B------:R-:W-:-:S04]  /*1480*/  SHF.R.U32.HI R6, RZ, R3, R6 ;  /* 0x00000003ff067219 */ /* 0x000fc80000011606 */
[----:B------:R-:W-:-:S03]  /*1490*/  SEL R6, R5, R6, !P0 ;  /* 0x0000000605067207 */ /* 0x000fc60004000000 */
[----:B------:R-:W-:Y:S01]  /*14a0*/  @!P1 IMAD.HI.U32 R7, R16, R2, RZ ;  /* 0x0000000210079227 */ /* 0x000fe200078e00ff */
[----:B------:R-:W-:-:S04]  /*14b0*/  IADD3 R2, PT, PT, -R6, RZ, RZ ;  /* 0x000000ff06027210 */ /* 0x000fc80007ffe1ff */
[----:B------:R-:W-:Y:S01]  /*14c0*/  @!P1 SHF.R.U32.HI R3, RZ, R3, R7 ;  /* 0x00000003ff039219 */ /* 0x000fe20000011607 */
[----:B------:R-:W-:Y:S01]  /*14d0*/  IMAD R2, R11, R2, R5 ;  /* 0x000000020b027224 */ /* 0x000fe200078e0205 */
[----:B------:R-:W-:Y:S02]  /*14e0*/  IADD3 R7, PT, PT, -R5, RZ, RZ ;  /* 0x000000ff05077210 */ /* 0x000fe40007ffe1ff */
[----:B------:R-:W-:-:S03]  /*14f0*/  @!P1 SEL R3, R16, R3, !P0 ;  /* 0x0000000310039207 */ /* 0x000fc60004000000 */
[----:B------:R-:W-:Y:S02]  /*1500*/  IMAD R7, R4, R7, R22 ;  /* 0x0000000704077224 */ /* 0x000fe400078e0216 */
[--C-:B------:R-:W-:Y:S02]  /*1510*/  @!P1 IMAD.IADD R6, R6, 0x1, -R3.reuse ;  /* 0x0000000106069824 */ /* 0x100fe400078e0a03 */
[----:B------:R-:W-:Y:S01]  /*1520*/  @!P1 IMAD R3, R2, R14, R3 ;  /* 0x0000000e02039224 */ /* 0x000fe200078e0203 */
[----:B------:R-:W-:Y:S01]  /*1530*/  IADD3 R2, PT, PT, -R16, RZ, RZ ;  /* 0x000000ff10027210 */ /* 0x000fe20007ffe1ff */
[----:B------:R-:W-:Y:S02]  /*1540*/  @!P1 IMAD R5, R6, R11, R16 ;  /* 0x0000000b06059224 */ /* 0x000fe400078e0210 */
[----:B------:R-:W-:Y:S02]  /*1550*/  @!P1 IMAD.MOV.U32 R16, RZ, RZ, R3 ;  /* 0x000000ffff109224 */ /* 0x000fe400078e0003 */
[----:B------:R-:W-:-:S02]  /*1560*/  IMAD R2, R23, R2, R9 ;  /* 0x0000000217027224 */ /* 0x000fc400078e0209 */
[----:B------:R-:W-:Y:S02]  /*1570*/  IMAD R22, R5, R4, R7 ;  /* 0x0000000405167224 */ /* 0x000fe400078e0207 */
[----:B------:R-:W-:Y:S02]  /*1580*/  IMAD R23, R16, R23, R2 ;  /* 0x0000001710177224 */ /* 0x000fe400078e0202 */
.L_x_19:
[----:B------:R-:W-:Y:S05]  /*1590*/  BRA.U UP3, `(.L_x_20) ;  /* 0x0000000103407547 */ /* 0x000fea000b800000 */
[----:B------:R-:W1:Y:S08]  /*15a0*/  LDC.64 R4, c[0x0][0xb10] ;  /* 0x0002c400ff047b82 */ /* 0x000e700000000a00 */
[----:B------:R-:W2:Y:S08]  /*15b0*/  LDC.64 R2, c[0x0][0xb18] ;  /* 0x0002c600ff027b82 */ /* 0x000eb00000000a00 */
[----:B------:R-:W3:Y:S08]  /*15c0*/  LDC R6, c[0x0][0xb20] ;  /* 0x0002c800ff067b82 */ /* 0x000ef00000000800 */
[----:B------:R-:W4:Y:S01]  /*15d0*/  LDC R7, c[0x0][0xb0c] ;  /* 0x0002c300ff077b82 */ /* 0x000f220000000800 */
[----:B-1----:R-:W-:-:S05]  /*15e0*/  IMAD.HI.U32 R4, R23, R4, RZ ;  /* 0x0000000417047227 */ /* 0x002fca00078e00ff */
[----:B------:R-:W-:Y:S01]  /*15f0*/  SHF.R.U32.HI R4, RZ, R5, R4 ;  /* 0x00000005ff047219 */ /* 0x000fe20000011604 */
[----:B--2---:R-:W-:Y:S01]  /*1600*/  IMAD.HI.U32 R3, R22, R3, RZ ;  /* 0x0000000316037227 */ /* 0x004fe200078e00ff */
[----:B------:R-:W-:-:S04]  /*1610*/  ISETP.NE.AND P0, PT, R2, 0x1, PT ;  /* 0x000000010200780c */ /* 0x000fc80003f05270 */
[----:B---3--:R-:W-:-:S04]  /*1620*/  SHF.R.U32.HI R3, RZ, R6, R3 ;  /* 0x00000006ff037219 */ /* 0x008fc80000011603 */
[----:B------:R-:W-:Y:S02]  /*1630*/  SEL R3, R22, R3, !P0 ;  /* 0x0000000316037207 */ /* 0x000fe40004000000 */
[----:B----4-:R-:W-:-:S04]  /*1640*/  ISETP.NE.AND P1, PT, R7, 0x1, PT ;  /* 0x000000010700780c */ /* 0x010fc80003f25270 */
[----:B------:R-:W-:-:S05]  /*1650*/  SEL R5, R23, R4, !P1 ;  /* 0x0000000417057207 */ /* 0x000fca0004800000 */
[----:B------:R-:W-:Y:S02]  /*1660*/  IMAD.IADD R4, R3, 0x1, -R5 ;  /* 0x0000000103047824 */ /* 0x000fe400078e0a05 */
[----:B------:R-:W-:Y:S02]  /*1670*/  IMAD.IADD R3, R5, 0x1, -R3 ;  /* 0x0000000105037824 */ /* 0x000fe400078e0a03 */
[----:B------:R-:W-:Y:S02]  /*1680*/  IMAD R23, R4, R7, R23 ;  /* 0x0000000704177224 */ /* 0x000fe400078e0217 */
[----:B------:R-:W-:Y:S02]  /*1690*/  IMAD R22, R3, R2, R22 ;  /* 0x0000000203167224 */ /* 0x000fe400078e0216 */
.L_x_20:
[----:B------:R-:W-:Y:S05]  /*16a0*/  BRA.U !UP1, `(.L_x_21) ;  /* 0x00000001090c7547 */ /* 0x000fea000b800000 */
[----:B------:R-:W-:Y:S01]  /*16b0*/  UCGABAR_WAIT ;  /* 0x0000000000007dc7 */ /* 0x000fe20008000000 */
[----:B------:R-:W-:Y:S01]  /*16c0*/  CCTL.IVALL ;  /* 0x00000000ff00798f */ /* 0x000fe20002000000 */
[----:B------:R-:W-:Y:S05]  /*16d0*/  BRA `(.L_x_22) ;  /* 0x0000000000047947 */ /* 0x000fea0003800000 */
.L_x_21:
[----:B------:R-:W-:Y:S06]  /*16e0*/  BAR.SYNC.DEFER_BLOCKING 0x0 ;  /* 0x0000000000007b1d */ /* 0x000fec0000010000 */
.L_x_22:
[----:B------:R-:W-:Y:S05]  /*16f0*/  BRA.U UP2, `(.L_x_23) ;  /* 0x0000001902847547 */ /* 0x000fea000b800000 */
[----:B------:R-:W1:Y:S01]  /*1700*/  LDCU UR6, c[0x0][0x38c] ;  /* 0x00007180ff0677ac */ /* 0x000e620008000800 */
[----:B------:R-:W2:Y:S01]  /*1710*/  LDC R8, c[0x0][0x370] ;  /* 0x0000dc00ff087b82 */ /* 0x000ea20000000800 */
[C---:B------:R-:W-:Y:S02]  /*1720*/  IMAD.SHL.U32 R17, R9.reuse, 0x20, RZ ;  /* 0x0000002009117824 */ /* 0x040fe400078e00ff */
[----:B------:R-:W-:Y:S01]  /*1730*/  HFMA2 R15, -RZ, RZ, 0, 5.9604644775390625e-08 ;  /* 0x00000001ff0f7431 */ /* 0x000fe200000001ff */
[----:B------:R-:W-:Y:S01]  /*1740*/  UISETP.NE.AND UP1, UPT, UR12, URZ, UPT ;  /* 0x000000ff0c00728c */ /* 0x000fe2000bf25270 */
[----:B------:R-:W-:Y:S01]  /*1750*/  ISETP.NE.AND P4, PT, R10, RZ, P5 ;  /* 0x000000ff0a00720c */ /* 0x000fe20002f85270 */
[----:B------:R-:W-:Y:S01]  /*1760*/  IMAD.SHL.U32 R16, R9, 0x40, RZ ;  /* 0x0000004009107824 */ /* 0x000fe200078e00ff */
[----:B------:R-:W-:Y:S01]  /*1770*/  CS2R R12, SRZ ;  /* 0x00000000000c7805 */ /* 0x000fe2000001ff00 */
[----:B------:R-:W-:Y:S01]  /*1780*/  IMAD.MOV.U32 R14, RZ, RZ, RZ ;  /* 0x000000ffff0e7224 */ /* 0x000fe200078e00ff */
[----:B------:R-:W3:Y:S01]  /*1790*/  LDC R0, c[0x0][0x374] ;  /* 0x0000dd00ff007b82 */ /* 0x000ee20000000800 */
[----:B------:R-:W-:Y:S01]  /*17a0*/  MOV R11, 0x1 ;  /* 0x00000001000b7802 */ /* 0x000fe20000000f00 */
[----:B------:R-:W4:Y:S01]  /*17b0*/  LDCU.64 UR14, c[0x0][0x348] ;  /* 0x00006900ff0e77ac */ /* 0x000f220008000a00 */
[----:B------:R-:W-:Y:S01]  /*17c0*/  LOP3.LUT R17, R17, 0x20, RZ, 0xc0, !PT ;  /* 0x0000002011117812 */ /* 0x000fe200078ec0ff */
[----:B------:R-:W-:Y:S01]  /*17d0*/  USEL UR23, UR5, 0x2, UP1 ;  /* 0x0000000205177887 */ /* 0x000fe20008800000 */
[----:B------:R-:W-:Y:S01]  /*17e0*/  UMOV UR24, URZ ;  /* 0x000000ff00187c82 */ /* 0x000fe20008000000 */
[----:B-1----:R-:W-:-:S04]  /*17f0*/  UIADD3 UR7, UPT, UPT, UR6, 0x3f, URZ ;  /* 0x0000003f06077890 */ /* 0x002fc8000fffe0ff */
[----:B------:R-:W-:-:S04]  /*1800*/  USHF.R.S32.HI UR13, URZ, 0x1f, UR7 ;  /* 0x0000001fff0d7899 */ /* 0x000fc80008011407 */
[----:B------:R-:W-:Y:S02]  /*1810*/  ULEA.HI UR13, UR13, UR7, URZ, 0x6 ;  /* 0x000000070d0d7291 */ /* 0x000fe4000f8f30ff */
[----:B------:R-:W-:Y:S02]  /*1820*/  UIADD3 UR7, UPT, UPT, UR6, -0x1, URZ ;  /* 0xffffffff06077890 */ /* 0x000fe4000fffe0ff */
[----:B------:R-:W-:Y:S02]  /*1830*/  USHF.R.S32.HI UR13, URZ, 0x6, UR13 ;  /* 0x00000006ff0d7899 */ /* 0x000fe4000801140d */
[----:B------:R-:W-:Y:S02]  /*1840*/  UISETP.GE.U32.AND UP2, UPT, UR7, -0x7f, UPT ;  /* 0xffffff810700788c */ /* 0x000fe4000bf46070 */
[----:B------:R-:W-:Y:S02]  /*1850*/  UISETP.LT.U32.AND UP0, UPT, UR13, 0x11, UPT ;  /* 0x000000110d00788c */ /* 0x000fe4000bf01070 */
[----:B------:R-:W-:-:S02]  /*1860*/  UIADD3 UR6, UPT, UPT, UR6, 0x7e, URZ ;  /* 0x0000007e06067890 */ /* 0x000fc4000fffe0ff */
[----:B------:R-:W-:-:S04]  /*1870*/  USEL UR7, UR13, 0x11, UP0 ;  /* 0x000000110d077887 */ /* 0x000fc80008000000 */
[----:B------:R-:W-:Y:S02]  /*1880*/  UIADD3 UR22, UPT, UPT, UR7, -0x1, URZ ;  /* 0xffffffff07167890 */ /* 0x000fe4000fffe0ff */
[----:B------:R-:W-:Y:S02]  /*1890*/  @UP2 UIADD3 UR22, UPT, UPT, UR7, URZ, URZ ;  /* 0x000000ff07162290 */ /* 0x000fe4000fffe0ff */
[----:B------:R-:W-:Y:S02]  /*18a0*/  UIADD3 UR25, UPT, UPT, UR13, -UR7, URZ ;  /* 0x800000070d197290 */ /* 0x000fe4000fffe0ff */
[----:B------:R-:W-:Y:S02]  /*18b0*/  UIADD3 UR21, UPT, UPT, UR22, 0x1, URZ ;  /* 0x0000000116157890 */ /* 0x000fe4000fffe0ff */
[----:B--2-4-:R-:W-:-:S12]  /*18c0*/  UIADD3 UR22, UPT, UPT, -UR22, URZ, URZ ;  /* 0x000000ff16167290 */ /* 0x014fd8000fffe1ff */
.L_x_43:
[----:B------:R-:W-:Y:S01]  /*18d0*/  UISETP.NE.AND UP0, UPT, UR4, URZ, UPT ;  /* 0x000000ff0400728c */ /* 0x000fe2000bf05270 */
[----:B------:R-:W1:Y:S08]  /*18e0*/  S2UR UR4, SR_CgaCtaId ;  /* 0x00000000000479c3 */ /* 0x000e700000008800 */
[----:B------:R-:W-:Y:S05]  /*18f0*/  BRA.U UP0, `(.L_x_24) ;  /* 0x0000000100347547 */ /* 0x000fea000b800000 */
[----:B------:R-:W2:Y:S01]  /*1900*/  S2R R2, SR_CgaCtaId ;  /* 0x0000000000027919 */ /* 0x000ea20000008800 */
[----:B------:R-:W-:-:S04]  /*1910*/  MOV R3, 0x400 ;  /* 0x0000040000037802 */ /* 0x000fc80000000f00 */
[----:B--2---:R-:W-:Y:S02]  /*1920*/  LEA R2, R2, R3, 0x18 ;  /* 0x0000000302027211 */ /* 0x004fe400078ec0ff */
[----:B------:R-:W-:-:S03]  /*1930*/  SHF.L.U32 R3, R11, 0x1f, RZ ;  /* 0x0000001f0b037819 */ /* 0x000fc600000006ff */
[----:B------:R-:W-:-:S04]  /*1940*/  IMAD R2, R12, 0x8, R2 ;  /* 0x000000080c027824 */ /* 0x000fc800078e0202 */
[----:B------:R-:W2:Y:S02]  /*1950*/  SYNCS.PHASECHK.TRANS64.TRYWAIT P0, [R2+URZ+0x1c0], R3 ;  /* 0x0001c003020075a7 */ /* 0x000ea400080011ff */
[----:B--2---:R-:W-:Y:S05]  /*1960*/  @!P0 BRA `(.L_x_25) ;  /* 0x0000007800648947 */ /* 0x004fea0003800000 */
.L_x_145:
[----:B------:R-:W-:Y:S01]  /*1970*/  VIADD R12, R12, 0x1 ;  /* 0x000000010c0c7836 */ /* 0x000fe20000000000 */
[----:B------:R2:W-:Y:S04]  /*1980*/  SYNCS.ARRIVE.TRANS64.A1T0 RZ, [R2+URZ+0x1b0], RZ ;  /* 0x0001b0ff02ff79a7 */ /* 0x0005e800081000ff */
[----:B------:R-:W-:-:S04]  /*1990*/  ISETP.NE.AND P0, PT, R12, 0x2, PT ;  /* 0x000000020c00780c */ /* 0x000fc80003f05270 */
[----:B------:R-:W-:Y:S02]  /*19a0*/  SEL R12, R12, RZ, P0 ;  /* 0x000000ff0c0c7207 */ /* 0x000fe40000000000 */
[----:B--2---:R-:W-:-:S04]  /*19b0*/  SEL R2, RZ, 0x1, P0 ;  /* 0x00000001ff027807 */ /* 0x004fc80000000000 */
[----:B------:R-:W-:-:S07]  /*19c0*/  LOP3.LUT R11, R11, R2, RZ, 0x3c, !PT ;  /* 0x000000020b0b7212 */ /* 0x000fce00078e3cff */
.L_x_24:
[----:B------:R-:W-:Y:S01]  /*19d0*/  UMOV UR5, 0x400 ;  /* 0x0000040000057882 */ /* 0x000fe20000000000 */
[----:B------:R-:W-:Y:S01]  /*19e0*/  SHF.L.U32 R2, R15, 0x1f, RZ ;  /* 0x0000001f0f027819 */ /* 0x000fe200000006ff */
[----:B-1----:R-:W-:Y:S01]  /*19f0*/  ULEA UR5, UR4, UR5, 0x18 ;  /* 0x0000000504057291 */ /* 0x002fe2000f8ec0ff */
[----:B------:R-:W-:Y:S01]  /*1a00*/  R2UR UR35, R16 ;  /* 0x00000000102372ca */ /* 0x000fe200000e0000 */
[----:B------:R-:W-:Y:S01]  /*1a10*/  UISETP.GE.U32.AND UP0, UPT, UR6, 0x7f, UPT ;  /* 0x0000007f0600788c */ /* 0x000fe2000bf06070 */
[----:B------:R-:W-:Y:S01]  /*1a20*/  R2UR UR11, R17 ;  /* 0x00000000110b72ca */ /* 0x000fe200000e0000 */
[----:B------:R-:W-:Y:S01]  /*1a30*/  ULEA UR8, UR24, UR5, 0x3 ;  /* 0x0000000518087291 */ /* 0x000fe2000f8e18ff */
[----:B------:R-:W-:-:S08]  /*1a40*/  UMOV UR26, URZ ;  /* 0x000000ff001a7c82 */ /* 0x000fd00008000000 */
[----:B------:R1:W2:Y:S01]  /*1a50*/  SYNCS.PHASECHK.TRANS64.TRYWAIT P0, [UR8+0x88], R2 ;  /* 0x00008802ff0075a7 */ /* 0x0002a20008001108 */
[----:B------:R-:W-:-:S13]  /*1a60*/  R2UR UR8, R22 ;  /* 0x00000000160872ca */ /* 0x000fda00000e0000 */
[----:B------:R-:W-:Y:S01]  /*1a70*/  ULEA UR11, UR8, UR11, 0x6 ;  /* 0x0000000b080b7291 */ /* 0x000fe2000f8e30ff */
[----:B-1----:R-:W-:-:S05]  /*1a80*/  LEA.HI R2, R23, R23, RZ, 0x1 ;  /* 0x0000001717027211 */ /* 0x002fca00078f08ff */
[----:B------:R-:W-:-:S05]  /*1a90*/  IMAD.SHL.U32 R2, R2, 0x40, RZ ;  /* 0x0000004002027824 */ /* 0x000fca00078e00ff */
[----:B------:R-:W-:-:S04]  /*1aa0*/  LOP3.LUT R2, R2, 0xffffff80, RZ, 0xc0, !PT ;  /* 0xffffff8002027812 */ /* 0x000fc800078ec0ff */
[----:B------:R-:W-:-:S13]  /*1ab0*/  R2UR UR9, R2 ;  /* 0x00000000020972ca */ /* 0x000fda00000e0000 */
[----:B------:R-:W-:Y:S01]  /*1ac0*/  ULOP3.LUT UR35, UR9, 0x40, UR35, 0xf8, !UPT ;  /* 0x0000004009237892 */ /* 0x000fe2000f8ef823 */
[----:B------:R-:W-:Y:S11]  /*1ad0*/  BRA.U !UP0, `(.L_x_26) ;  /* 0x0000000108c07547 */ /* 0x000ff6000b800000 */
[----:B------:R-:W-:Y:S01]  /*1ae0*/  UMOV UR16, UR22 ;  /* 0x0000001600107c82 */ /* 0x000fe20008000000 */
[----:B------:R-:W-:Y:S01]  /*1af0*/  UMOV UR17, UR24 ;  /* 0x0000001800117c82 */ /* 0x000fe20008000000 */
[----:B------:R-:W-:-:S05]  /*1b00*/  UMOV UR34, URZ ;  /* 0x000000ff00227c82 */ /* 0x000fca0008000000 */
.L_x_32:
[----:B------:R-:W-:Y:S01]  /*1b10*/  ULEA UR33, UR17, UR5, 0x3 ;  /* 0x0000000511217291 */ /* 0x000fe2000f8e18ff */
[----:B------:R-:W-:Y:S01]  /*1b20*/  @P5 MOV R3, 0x6000 ;  /* 0x0000600000035802 */ /* 0x000fe20000000f00 */
[----:B-12-4-:R-:W-:Y:S10]  /*1b30*/  @P0 BRA `(.L_x_27) ;  /* 0x00000000000c0947 */ /* 0x016ff40003800000 */
[----:B------:R-:W-:-:S04]  /*1b40*/  SHF.L.U32 R4, R15, 0x1f, RZ ;  /* 0x0000001f0f047819 */ /* 0x000fc800000006ff */
[----:B------:R-:W1:Y:S02]  /*1b50*/  SYNCS.PHASECHK.TRANS64.TRYWAIT P0, [UR33+0x88], R4 ;  /* 0x00008804ff0075a7 */ /* 0x000e640008001121 */
[----:B-1----:R-:W-:Y:S05]  /*1b60*/  @!P0 BRA `(.L_x_28) ;  /* 0x0000007400f88947 */ /* 0x002fea0003800000 */
.L_x_27:
[----:B------:R2:W-:Y:S01]  /*1b70*/  @P5 SYNCS.ARRIVE.TRANS64 RZ, [UR33], R3 ;  /* 0x00000003ffff59a7 */ /* 0x0005e20008000021 */
[----:B------:R-:W-:Y:S02]  /*1b80*/  ULOP3.LUT UR8, UR23, 0x2, URZ, 0xfc, !UPT ;  /* 0x0000000217087892 */ /* 0x000fe4000f8efcff */
[----:B------:R-:W-:Y:S02]  /*1b90*/  UIADD3 UR16, UPT, UPT, UR16, 0x1, URZ ;  /* 0x0000000110107890 */ /* 0x000fe4000fffe0ff */
[----:B------:R-:W-:Y:S02]  /*1ba0*/  UISETP.NE.AND UP0, UPT, UR8, 0x2, UPT ;  /* 0x000000020800788c */ /* 0x000fe4000bf05270 */
[----:B------:R-:W-:-:S07]  /*1bb0*/  UISETP.NE.AND UP2, UPT, UR16, 0x1, UPT ;  /* 0x000000011000788c */ /* 0x000fce000bf45270 */
[----:B------:R-:W-:Y:S05]  /*1bc0*/  BRA.U UP0, `(.L_x_29) ;  /* 0x0000000100047547 */ /* 0x000fea000b800000 */
[----:B------:R-:W-:Y:S05]  /*1bd0*/  BPT.TRAP 0x1 ;  /* 0x000000040000795c */ /* 0x000fea0000300000 */
.L_x_29:
[----:B------:R-:W-:Y:S04]  /*1be0*/  BSSY.RECONVERGENT B0, `(.L_x_30) ;  /* 0x0000003000007945 */ /* 0x000fe80003800200 */
[----:B------:R-:W-:Y:S05]  /*1bf0*/  @!P4 BRA `(.L_x_31) ;  /* 0x000000000004c947 */ /* 0x000fea0003800000 */
[----:B------:R-:W-:Y:S05]  /*1c00*/  BPT.TRAP 0x1 ;  /* 0x000000040000795c */ /* 0x000fea0000300000 */
.L_x_31:
[----:B------:R-:W-:Y:S05]  /*1c10*/  BSYNC.RECONVERGENT B0 ;  /* 0x0000000000007941 */ /* 0x000fea0003800200 */
.L_x_30:
[----:B------:R-:W-:Y:S02]  /*1c20*/  UIADD3 UR24, UPT, UPT, UR17, 0x1, URZ ;  /* 0x0000000111187890 */ /* 0x000fe4000fffe0ff */
[----:B------:R-:W-:Y:S02]  /*1c30*/  ULEA UR32, UR17, UR5, 0xd ;  /* 0x0000000511207291 */ /* 0x000fe4000f8e68ff */
[----:B------:R-:W-:Y:S02]  /*1c40*/  UISETP.NE.AND UP0, UPT, UR24, 0x11, UPT ;  /* 0x000000111800788c */ /* 0x000fe4000bf05270 */
[----:B------:R-:W-:Y:S02]  /*1c50*/  UIADD3 UR30, UP1, UPT, UR14, 0x80, URZ ;  /* 0x000000800e1e7890 */ /* 0x000fe4000ff3e0ff */
[----:B------:R-:W-:Y:S02]  /*1c60*/  USEL UR9, URZ, 0x1, UP0 ;  /* 0x00000001ff097887 */ /* 0x000fe40008000000 */
[----:B------:R-:W-:-:S02]  /*1c70*/  USEL UR24, UR24, URZ, UP0 ;  /* 0x000000ff18187287 */ /* 0x000fc40008000000 */
[----:B------:R-:W-:Y:S02]  /*1c80*/  UIADD3 UR28, UP0, UPT, UR14, 0x180, URZ ;  /* 0x000001800e1c7890 */ /* 0x000fe4000ff1e0ff */
[----:B------:R-:W-:Y:S01]  /*1c90*/  ULEA UR8, UR24, UR5, 0x3 ;  /* 0x0000000518087291 */ /* 0x000fe2000f8e18ff */
[----:B------:R-:W-:Y:S01]  /*1ca0*/  LOP3.LUT R15, R15, UR9, RZ, 0x3c, !PT ;  /* 0x000000090f0f7c12 */ /* 0x000fe2000f8e3cff */
[----:B------:R-:W-:Y:S02]  /*1cb0*/  ULOP3.LUT UR33, UR33, 0xfefffff8, URZ, 0xc0, !UPT ;  /* 0xfefffff821217892 */ /* 0x000fe4000f8ec0ff */
[----:B------:R-:W-:Y:S01]  /*1cc0*/  UIADD3.X UR31, UPT, UPT, URZ, UR15, URZ, UP1, !UPT ;  /* 0x0000000fff1f7290 */ /* 0x000fe20008ffe4ff */
[----:B-1----:R-:W-:Y:S01]  /*1cd0*/  SHF.L.U32 R2, R15, 0x1f, RZ ;  /* 0x0000001f0f027819 */ /* 0x002fe200000006ff */
[----:B------:R-:W-:Y:S02]  /*1ce0*/  UIADD3 UR32, UPT, UPT, UR32, 0x3400, URZ ;  /* 0x0000340020207890 */ /* 0x000fe4000fffe0ff */
[----:B------:R-:W-:Y:S01]  /*1cf0*/  UIADD3.X UR29, UPT, UPT, URZ, UR15, URZ, UP0, !UPT ;  /* 0x0000000fff1d7290 */ /* 0x000fe200087fe4ff */
[----:B------:R1:W4:Y:S01]  /*1d00*/  SYNCS.PHASECHK.TRANS64.TRYWAIT P0, [UR8+0x88], R2 ;  /* 0x00008802ff0075a7 */ /* 0x0003220008001108 */
[----:B------:R-:W-:Y:S01]  /*1d10*/  ULEA UR8, UR17, UR5, 0xc ;  /* 0x0000000511087291 */ /* 0x000fe2000f8e60ff */
[----:B------:R-:W-:Y:S01]  /*1d20*/  UMOV UR18, 0x0 ;  /* 0x0000000000127882 */ /* 0x000fe20000000000 */
[----:B------:R-:W-:-:S02]  /*1d30*/  UMOV UR19, 0x10000000 ;  /* 0x1000000000137882 */ /* 0x000fc40000000000 */
[----:B------:R-:W-:Y:S01]  /*1d40*/  UIADD3 UR8, UPT, UPT, UR8, 0x25400, URZ ;  /* 0x0002540008087890 */ /* 0x000fe2000fffe0ff */
[----:B------:R2:W-:Y:S01]  /*1d50*/  UTMALDG.3D.2CTA [UR32], [UR30], desc[UR18] ;  /* 0x000012201e0075b4 */ /* 0x0005e20008211000 */
[----:B------:R-:W-:Y:S01]  /*1d60*/  UMOV UR10, UR34 ;  /* 0x00000022000a7c82 */ /* 0x000fe20008000000 */
[----:B------:R-:W-:Y:S01]  /*1d70*/  UMOV UR12, UR36 ;  /* 0x00000024000c7c82 */ /* 0x000fe20008000000 */
[----:B------:R-:W-:Y:S01]  /*1d80*/  UMOV UR9, UR33 ;  /* 0x0000002100097c82 */ /* 0x000fe20008000000 */
[----:B------:R-:W-:Y:S01]  /*1d90*/  UMOV UR26, UR21 ;  /* 0x00000015001a7c82 */ /* 0x000fe20008000000 */
[----:B------:R-:W-:-:S03]  /*1da0*/  UMOV UR17, UR24 ;  /* 0x0000001800117c82 */ /* 0x000fc60008000000 */
[----:B------:R1:W-:Y:S01]  /*1db0*/  UTMALDG.3D.2CTA [UR8], [UR28], desc[UR18] ;  /* 0x000012081c0075b4 */ /* 0x0003e20008211000 */
[----:B--2---:R-:W-:Y:S01]  /*1dc0*/  UIADD3 UR34, UPT, UPT, UR34, 0x40, URZ ;  /* 0x0000004022227890 */ /* 0x004fe2000fffe0ff */
[----:B------:R-:W-:Y:S11]  /*1dd0*/  BRA.U UP2, `(.L_x_32) ;  /* 0xfffffffd024c7547 */ /* 0x000ff6000b83ffff */
.L_x_26:
[----:B--2-4-:R-:W-:Y:S01]  /*1de0*/  PLOP3.LUT P0, PT, PT, PT, UP5, 0x80, 0x8 ;  /* 0x000000000008781c */ /* 0x014fe20003f0f058 */
[----:B-1----:R-:W-:Y:S01]  /*1df0*/  ULEA UR8, UR24, UR5, 0x3 ;  /* 0x0000000518087291 */ /* 0x002fe2000f8e18ff */
[----:B------:R-:W-:Y:S01]  /*1e00*/  SHF.L.U32 R2, R15, 0x1f, RZ ;  /* 0x0000001f0f027819 */ /* 0x000fe200000006ff */
[----:B------:R-:W-:-:S10]  /*1e10*/  UISETP.GT.AND UP0, UPT, UR13, UR7, UPT ;  /* 0x000000070d00728c */ /* 0x000fd4000bf04270 */
[----:B------:R-:W-:Y:S01]  /*1e20*/  @!P0 SYNCS.ARRIVE.TRANS64.A1T0 RZ, [UR5+0x148], RZ ;  /* 0x000148ffffff89a7 */ /* 0x000fe20008100005 */
[----:B------:R1:W2:Y:S01]  /*1e30*/  SYNCS.PHASECHK.TRANS64.TRYWAIT P0, [UR8+0x88], R2 ;  /* 0x00008802ff0075a7 */ /* 0x0002a20008001108 */
[----:B------:R-:W-:Y:S05]  /*1e40*/  BRA.U !UP0, `(.L_x_33) ;  /* 0x0000000108c07547 */ /* 0x000fea000b800000 */
[----:B------:R-:W-:Y:S01]  /*1e50*/  UIADD3 UR27, UPT, UPT, UR25, UR26, URZ ;  /* 0x0000001a191b7290 */ /* 0x000fe2000fffe0ff */
[----:B------:R-:W-:-:S11]  /*1e60*/  UMOV UR34, UR24 ;  /* 0x0000001800227c82 */ /* 0x000fd60008000000 */
.L_x_39:
[----:B------:R-:W-:Y:S01]  /*1e70*/  ULEA UR17, UR34, UR5, 0x3 ;  /* 0x0000000522117291 */ /* 0x000fe2000f8e18ff */
[----:B--2---:R-:W-:Y:S01]  /*1e80*/  @P5 MOV R3, 0x6000 ;  /* 0x0000600000035802 */ /* 0x004fe20000000f00 */
[----:B-12---:R-:W-:Y:S10]  /*1e90*/  @P0 BRA `(.L_x_34) ;  /* 0x00000000000c0947 */ /* 0x006ff40003800000 */
[----:B------:R-:W-:-:S04]  /*1ea0*/  SHF.L.U32 R4, R15, 0x1f, RZ ;  /* 0x0000001f0f047819 */ /* 0x000fc800000006ff */
[----:B------:R-:W2:Y:S02]  /*1eb0*/  SYNCS.PHASECHK.TRANS64.TRYWAIT P0, [UR17+0x88], R4 ;  /* 0x00008804ff0075a7 */ /* 0x000ea40008001111 */
[----:B--2---:R-:W-:Y:S05]  /*1ec0*/  @!P0 BRA `(.L_x_35) ;  /* 0x0000007400388947 */ /* 0x004fea0003800000 */
.L_x_34:
[----:B------:R2:W-:Y:S01]  /*1ed0*/  @P5 SYNCS.ARRIVE.TRANS64 RZ, [UR17], R3 ;  /* 0x00000003ffff59a7 */ /* 0x0005e20008000011 */
[----:B------:R-:W-:-:S04]  /*1ee0*/  ULOP3.LUT UR8, UR23, 0x2, URZ, 0xfc, !UPT ;  /* 0x0000000217087892 */ /* 0x000fc8000f8efcff */
[----:B------:R-:W-:-:S09]  /*1ef0*/  UISETP.NE.AND UP0, UPT, UR8, 0x2, UPT ;  /* 0x000000020800788c */ /* 0x000fd2000bf05270 */
[----:B------:R-:W-:Y:S05]  /*1f00*/  BRA.U UP0, `(.L_x_36) ;  /* 0x0000000100047547 */ /* 0x000fea000b800000 */
[----:B------:R-:W-:Y:S05]  /*1f10*/  BPT.TRAP 0x1 ;  /* 0x000000040000795c */ /* 0x000fea0000300000 */
.L_x_36:
[----:B------:R-:W-:Y:S04]  /*1f20*/  BSSY.RECONVERGENT B0, `(.L_x_37) ;  /* 0x0000003000007945 */ /* 0x000fe80003800200 */
[----:B------:R-:W-:Y:S05]  /*1f30*/  @!P4 BRA `(.L_x_38) ;  /* 0x000000000004c947 */ /* 0x000fea0003800000 */
[----:B------:R-:W-:Y:S05]  /*1f40*/  BPT.TRAP 0x1 ;  /* 0x000000040000795c */ /* 0x000fea0000300000 */
.L_x_38:
[----:B------:R-:W-:Y:S05]  /*1f50*/  BSYNC.RECONVERGENT B0 ;  /* 0x0000000000007941 */ /* 0x000fea0003800200 */
.L_x_37:
        /* <DEDUP_REMOVED lines=9> */
[----:B------:R-:W-:Y:S02]  /*1ff0*/  USHF.L.U32 UR18, UR26, 0x6, URZ ;  /* 0x000000061a127899 */ /* 0x000fe400080006ff */
[----:B------:R-:W-:Y:S01]  /*2000*/  ULOP3.LUT UR17, UR17, 0xfefffff8, URZ, 0xc0, !UPT ;  /* 0xfefffff811117892 */ /* 0x000fe2000f8ec0ff */
[----:B-1----:R-:W-:Y:S01]  /*2010*/  SHF.L.U32 R2, R15, 0x1f, RZ ;  /* 0x0000001f0f027819 */ /* 0x002fe200000006ff */
[----:B------:R-:W-:Y:S02]  /*2020*/  UIADD3 UR16, UPT, UPT, UR16, 0x3400, URZ ;  /* 0x0000340010107890 */ /* 0x000fe4000fffe0ff */
[----:B------:R-:W-:Y:S01]  /*2030*/  UIADD3.X UR33, UPT, UPT, URZ, UR15, URZ, UP1, !UPT ;  /* 0x0000000fff217290 */ /* 0x000fe20008ffe4ff */
[----:B------:R4:W1:Y:S01]  /*2040*/  SYNCS.PHASECHK.TRANS64.TRYWAIT P0, [UR8+0x88], R2 ;  /* 0x00008802ff0075a7 */ /* 0x0008620008001108 */
[----:B------:R-:W-:-:S02]  /*2050*/  ULEA UR8, UR34, UR5, 0xc ;  /* 0x0000000522087291 */ /* 0x000fc4000f8e60ff */
[----:B------:R-:W-:Y:S02]  /*2060*/  UIADD3.X UR31, UPT, UPT, URZ, UR15, URZ, UP0, !UPT ;  /* 0x0000000fff1f7290 */ /* 0x000fe400087fe4ff */
[----:B------:R-:W-:Y:S01]  /*2070*/  UIADD3 UR8, UPT, UPT, UR8, 0x25400, URZ ;  /* 0x0002540008087890 */ /* 0x000fe2000fffe0ff */
[----:B------:R-:W-:Y:S01]  /*2080*/  UMOV UR28, 0x0 ;  /* 0x00000000001c7882 */ /* 0x000fe20000000000 */
[----:B------:R-:W-:Y:S01]  /*2090*/  UMOV UR29, 0x10000000 ;  /* 0x10000000001d7882 */ /* 0x000fe20000000000 */
[----:B------:R-:W-:Y:S01]  /*20a0*/  UMOV UR19, UR35 ;  /* 0x0000002300137c82 */ /* 0x000fe20008000000 */
[----:B------:R-:W-:Y:S01]  /*20b0*/  UMOV UR20, UR36 ;  /* 0x0000002400147c82 */ /* 0x000fe20008000000 */
[----:B------:R-:W-:Y:S01]  /*20c0*/  UMOV UR12, UR36 ;  /* 0x00000024000c7c82 */ /* 0x000fe20008000000 */
[----:B------:R-:W-:Y:S01]  /*20d0*/  UMOV UR9, UR17 ;  /* 0x0000001100097c82 */ /* 0x000fe20008000000 */
[----:B------:R-:W-:Y:S01]  /*20e0*/  UMOV UR10, UR18 ;  /* 0x00000012000a7c82 */ /* 0x000fe20008000000 */
[----:B------:R4:W-:Y:S01]  /*20f0*/  UTMALDG.3D.2CTA [UR16], [UR32], desc[UR28] ;  /* 0x00001c10200075b4 */ /* 0x0009e20008211000 */
[----:B------:R-:W-:Y:S01]  /*2100*/  UIADD3 UR26, UPT, UPT, UR26, 0x1, URZ ;  /* 0x000000011a1a7890 */ /* 0x000fe2000fffe0ff */
[----:B------:R-:W-:-:S03]  /*2110*/  UMOV UR34, UR24 ;  /* 0x0000001800227c82 */ /* 0x000fc60008000000 */
[----:B------:R-:W-:Y:S01]  /*2120*/  UISETP.NE.AND UP0, UPT, UR26, UR27, UPT ;  /* 0x0000001b1a00728c */ /* 0x000fe2000bf05270 */
[----:B------:R4:W-:Y:S08]  /*2130*/  UTMALDG.3D.2CTA [UR8], [UR30], desc[UR28] ;  /* 0x00001c081e0075b4 */ /* 0x0009f00008211000 */
[----:B----4-:R-:W-:Y:S05]  /*2140*/  BRA.U UP0, `(.L_x_39) ;  /* 0xfffffffd00487547 */ /* 0x010fea000b83ffff */
.L_x_33:
[C---:B-1----:R-:W-:Y:S01]  /*2150*/  LEA R2, R14.reuse, UR5, 0x3 ;  /* 0x000000050e027c11 */ /* 0x042fe2000f8e18ff */
[----:B------:R-:W-:Y:S01]  /*2160*/  NOP ;  /* 0x0000000000007918 */ /* 0x000fe20000000000 */
[----:B--2---:R-:W-:Y:S02]  /*2170*/  SHF.L.U32 R3, R13, 0x1f, RZ ;  /* 0x0000001f0d037819 */ /* 0x004fe400000006ff */
[----:B------:R-:W-:Y:S02]  /*2180*/  LEA R4, R14, UR5, 0x4 ;  /* 0x000000050e047c11 */ /* 0x000fe4000f8e20ff */
[----:B------:R-:W1:Y:S02]  /*2190*/  SYNCS.PHASECHK.TRANS64.TRYWAIT P0, [R2+URZ+0x150], R3 ;  /* 0x00015003020075a7 */ /* 0x000e6400080011ff */
[----:B-1----:R-:W-:Y:S05]  /*21a0*/  @!P0 BRA `(.L_x_40) ;  /* 0x0000007000988947 */ /* 0x002fea0003800000 */
.L_x_148:
[----:B------:R-:W2:Y:S01]  /*21b0*/  LDS.128 R4, [R4+0x1e0] ;  /* 0x0001e00004047984 */ /* 0x000ea20000000c00 */
[----:B------:R-:W-:Y:S01]  /*21c0*/  ISETP.GE.AND P0, PT, R35, 0x1, PT ;  /* 0x000000012300780c */ /* 0x000fe20003f06270 */
[----:B-1----:R-:W-:Y:S01]  /*21d0*/  VIADD R2, R2, 0x160 ;  /* 0x0000016002027836 */ /* 0x002fe20000000000 */
[----:B------:R-:W-:Y:S01]  /*21e0*/  @!PT LDS RZ, [RZ] ;  /* 0x00000000fffff984 */ /* 0x000fe20000000800 */
[----:B------:R-:W-:Y:S01]  /*21f0*/  @!PT LDS RZ, [RZ] ;  /* 0x00000000fffff984 */ /* 0x000fe20000000800 */
[----:B------:R-:W-:Y:S01]  /*2200*/  @!PT LDS RZ, [RZ] ;  /* 0x00000000fffff984 */ /* 0x000fe20000000800 */
[----:B------:R-:W-:Y:S01]  /*2210*/  @!PT LDS RZ, [RZ] ;  /* 0x00000000fffff984 */ /* 0x000fe20000000800 */
[----:B------:R1:W-:Y:S06]  /*2220*/  MEMBAR.ALL.CTA ;  /* 0x0000000000007992 */ /* 0x0003ec0000008000 */
[----:B-1----:R-:W1:Y:S01]  /*2230*/  FENCE.VIEW.ASYNC.S ;  /* 0x00000000000073c6 */ /* 0x002e620000000000 */
[----:B------:R-:W-:-:S04]  /*2240*/  PRMT R2, RZ, 0x654, R2 ;  /* 0x00000654ff027816 */ /* 0x000fc80000000002 */
[----:B-1----:R1:W-:Y:S01]  /*2250*/  SYNCS.ARRIVE.TRANS64.RED.A1T0 RZ, [R2+URZ], RZ ;  /* 0x000000ff02ff79a7 */ /* 0x0023e200081004ff */
[----:B--2---:R-:W-:-:S13]  /*2260*/  LOP3.LUT P2, RZ, R6, 0x1, RZ, 0xc0, !PT ;  /* 0x0000000106ff7812 */ /* 0x004fda000784c0ff */
[----:B------:R-:W-:Y:S01]  /*2270*/  @P2 SHF.R.U32.HI R3, RZ, 0x10, R5 ;  /* 0x00000010ff032819 */ /* 0x000fe20000011605 */
[----:B------:R-:W-:Y:S01]  /*2280*/  VOTEU.ANY UP0, P2 ;  /* 0x0000000000ff7886 */ /* 0x000fe20001000100 */
[----:B------:R-:W-:Y:S02]  /*2290*/  @P2 MOV R10, R4 ;  /* 0x00000004000a2202 */ /* 0x000fe40000000f00 */
[----:B------:R-:W-:Y:S02]  /*22a0*/  @P2 R2UR.BROADCAST UR8, R3 ;  /* 0x00000000030822ca */ /* 0x000fe400008e0000 */
[----:B------:R-:W-:-:S11]  /*22b0*/  @P2 LOP3.LUT R9, R5, 0xffff, RZ, 0xc0, !PT ;  /* 0x0000ffff05092812 */ /* 0x000fd600078ec0ff */
[----:B------:R-:W-:Y:S01]  /*22c0*/  @UP0 UMOV UR36, UR8 ;  /* 0x0000000800240c82 */ /* 0x000fe20008000000 */
[----:B-1----:R-:W-:Y:S05]  /*22d0*/  @!P0 BRA `(.L_x_41) ;  /* 0x0000000000b88947 */ /* 0x002fea0003800000 */
[----:B------:R-:W3:Y:S01]  /*22e0*/  LDC.64 R4, c[0x0][0xb18] ;  /* 0x0002c600ff047b82 */ /* 0x000ee20000000a00 */
[----:B------:R-:W-:-:S07]  /*22f0*/  ISETP.NE.AND P3, PT, R35, 0x1, PT ;  /* 0x000000012300780c */ /* 0x000fce0003f65270 */
[----:B------:R-:W1:Y:S08]  /*2300*/  LDC.64 R6, c[0x0][0xb10] ;  /* 0x0002c400ff067b82 */ /* 0x000e700000000a00 */
[----:B------:R-:W2:Y:S08]  /*2310*/  LDC R18, c[0x0][0xb20] ;  /* 0x0002c800ff127b82 */ /* 0x000eb00000000800 */
[----:B------:R-:W4:Y:S01]  /*2320*/  LDC R19, c[0x0][0xb0c] ;  /* 0x0002c300ff137b82 */ /* 0x000f220000000800 */
[----:B---3--:R-:W-:Y:S01]  /*2330*/  IMAD.HI.U32 R21, R0, R5, RZ ;  /* 0x0000000500157227 */ /* 0x008fe200078e00ff */
[----:B------:R-:W-:-:S03]  /*2340*/  ISETP.NE.AND P0, PT, R4, 0x1, PT ;  /* 0x000000010400780c */ /* 0x000fc60003f05270 */
[----:B------:R-:W-:-:S03]  /*2350*/  IMAD.HI.U32 R5, R9, R5, RZ ;  /* 0x0000000509057227 */ /* 0x000fc600078e00ff */
[----:B------:R-:W3:Y:S01]  /*2360*/  LDC.64 R2, c[0x0][0xb28] ;  /* 0x0002ca00ff027b82 */ /* 0x000ee20000000a00 */
[----:B-1----:R-:W-:-:S04]  /*2370*/  IMAD.HI.U32 R22, R8, R6, RZ ;  /* 0x0000000608167227 */ /* 0x002fc800078e00ff */
[----:B------:R-:W-:Y:S01]  /*2380*/  IMAD.HI.U32 R23, R10, R6, RZ ;  /* 0x000000060a177227 */ /* 0x000fe200078e00ff */
[----:B------:R-:W-:Y:S02]  /*2390*/  SHF.R.U32.HI R22, RZ, R7, R22 ;  /* 0x00000007ff167219 */ /* 0x000fe40000011616 */
[-C--:B--2---:R-:W-:Y:S02]  /*23a0*/  SHF.R.U32.HI R21, RZ, R18.reuse, R21 ;  /* 0x00000012ff157219 */ /* 0x084fe40000011615 */
[----:B------:R-:W-:Y:S02]  /*23b0*/  SHF.R.U32.HI R5, RZ, R18, R5 ;  /* 0x00000012ff057219 */ /* 0x000fe40000011605 */
[----:B------:R-:W-:Y:S02]  /*23c0*/  SEL R21, R0, R21, !P0 ;  /* 0x0000001500157207 */ /* 0x000fe40004000000 */
[----:B------:R-:W-:Y:S02]  /*23d0*/  SHF.R.U32.HI R23, RZ, R7, R23 ;  /* 0x00000007ff177219 */ /* 0x000fe40000011617 */
[----:B----4-:R-:W-:-:S02]  /*23e0*/  ISETP.NE.AND P1, PT, R19, 0x1, PT ;  /* 0x000000011300780c */ /* 0x010fc40003f25270 */
[----:B------:R-:W-:Y:S02]  /*23f0*/  SEL R5, R9, R5, !P0 ;  /* 0x0000000509057207 */ /* 0x000fe40004000000 */
[----:B------:R-:W-:Y:S02]  /*2400*/  SEL R22, R8, R22, !P1 ;  /* 0x0000001608167207 */ /* 0x000fe40004800000 */
[----:B------:R-:W-:Y:S01]  /*2410*/  SEL R23, R10, R23, !P1 ;  /* 0x000000170a177207 */ /* 0x000fe20004800000 */
[----:B---3--:R-:W-:-:S04]  /*2420*/  IMAD.HI.U32 R20, R21, R2, RZ ;  /* 0x0000000215147227 */ /* 0x008fc800078e00ff */
        /* <DEDUP_REMOVED lines=10> */
[----:B------:R-:W-:-:S04]  /*24d0*/  @!P0 IMAD.HI.U32 R7, R23, R2, RZ ;  /* 0x0000000217078227 */ /* 0x000fc800078e00ff */
[----:B------:R-:W-:Y:S01]  /*24e0*/  IMAD.MOV R2, RZ, RZ, -R6 ;  /* 0x000000ffff027224 */ /* 0x000fe200078e0a06 */
[----:B------:R-:W-:Y:S02]  /*24f0*/  @!P0 SHF.R.U32.HI R3, RZ, R3, R7 ;  /* 0x00000003ff038219 */ /* 0x000fe40000011607 */
[----:B------:R-:W-:Y:S01]  /*2500*/  IADD3 R7, PT, PT, -R5, RZ, RZ ;  /* 0x000000ff05077210 */ /* 0x000fe20007ffe1ff */
[----:B------:R-:W-:Y:S01]  /*2510*/  IMAD R2, R35, R2, R5 ;  /* 0x0000000223027224 */ /* 0x000fe200078e0205 */
        /* <DEDUP_REMOVED lines=10> */
.L_x_41:
[----:B------:R-:W1:Y:S02]  /*25c0*/  LDCU UR8, c[0x0][0xb30] ;  /* 0x00016600ff0877ac */ /* 0x000e640008000800 */
[----:B-1----:R-:W-:-:S09]  /*25d0*/  UISETP.NE.AND UP0, UPT, UR8, 0x1, UPT ;  /* 0x000000010800788c */ /* 0x002fd2000bf05270 */
[----:B------:R-:W-:Y:S05]  /*25e0*/  BRA.U UP0, `(.L_x_42) ;  /* 0x0000000100407547 */ /* 0x000fea000b800000 */
[----:B------:R-:W1:Y:S08]  /*25f0*/  LDC.64 R4, c[0x0][0xb10] ;  /* 0x0002c400ff047b82 */ /* 0x000e700000000a00 */
[----:B------:R-:W2:Y:S08]  /*2600*/  LDC.64 R2, c[0x0][0xb18] ;  /* 0x0002c600ff027b82 */ /* 0x000eb00000000a00 */
[----:B------:R-:W4:Y:S08]  /*2610*/  LDC R6, c[0x0][0xb20] ;  /* 0x0002c800ff067b82 */ /* 0x000f300000000800 */
[----:B------:R-:W3:Y:S01]  /*2620*/  LDC R7, c[0x0][0xb0c] ;  /* 0x0002c300ff077b82 */ /* 0x000ee20000000800 */
[----:B-1----:R-:W-:-:S05]  /*2630*/  IMAD.HI.U32 R4, R10, R4, RZ ;  /* 0x000000040a047227 */ /* 0x002fca00078e00ff */
[----:B------:R-:W-:Y:S01]  /*2640*/  SHF.R.U32.HI R4, RZ, R5, R4 ;  /* 0x00000005ff047219 */ /* 0x000fe20000011604 */
[----:B--2---:R-:W-:Y:S01]  /*2650*/  IMAD.HI.U32 R3, R9, R3, RZ ;  /* 0x0000000309037227 */ /* 0x004fe200078e00ff */
[----:B------:R-:W-:-:S04]  /*2660*/  ISETP.NE.AND P0, PT, R2, 0x1, PT ;  /* 0x000000010200780c */ /* 0x000fc80003f05270 */
[----:B----4-:R-:W-:-:S04]  /*2670*/  SHF.R.U32.HI R3, RZ, R6, R3 ;  /* 0x00000006ff037219 */ /* 0x010fc80000011603 */
[----:B------:R-:W-:Y:S02]  /*2680*/  SEL R3, R9, R3, !P0 ;  /* 0x0000000309037207 */ /* 0x000fe40004000000 */
[----:B---3--:R-:W-:-:S04]  /*2690*/  ISETP.NE.AND P1, PT, R7, 0x1, PT ;  /* 0x000000010700780c */ /* 0x008fc80003f25270 */
[----:B------:R-:W-:-:S05]  /*26a0*/  SEL R4, R10, R4, !P1 ;  /* 0x000000040a047207 */ /* 0x000fca0004800000 */
[----:B------:R-:W-:Y:S02]  /*26b0*/  IMAD.IADD R5, R3, 0x1, -R4 ;  /* 0x0000000103057824 */ /* 0x000fe400078e0a04 */
[----:B------:R-:W-:Y:S02]  /*26c0*/  IMAD.IADD R3, R4, 0x1, -R3 ;  /* 0x0000000104037824 */ /* 0x000fe400078e0a03 */
[----:B------:R-:W-:Y:S02]  /*26d0*/  IMAD R10, R5, R7, R10 ;  /* 0x00000007050a7224 */ /* 0x000fe400078e020a */
[----:B------:R-:W-:-:S07]  /*26e0*/  IMAD R9, R3, R2, R9 ;  /* 0x0000000203097224 */ /* 0x000fce00078e0209 */
.L_x_42:
[----:B------:R-:W-:Y:S01]  /*26f0*/  VIADD R14, R14, 0x1 ;  /* 0x000000010e0e7836 */ /* 0x000fe20000000000 */
[----:B------:R-:W-:Y:S01]  /*2700*/  UPLOP3.LUT UP5, UPT, UPT, UPT, UPT, 0x80, 0x8 ;  /* 0x000000000008789c */ /* 0x000fe20003faf070 */
[----:B------:R-:W-:Y:S02]  /*2710*/  IMAD.IADD R23, R10, 0x1, R51 ;  /* 0x000000010a177824 */ /* 0x000fe400078e0233 */
[----:B------:R-:W-:Y:S01]  /*2720*/  IMAD.IADD R22, R9, 0x1, R50 ;  /* 0x0000000109167824 */ /* 0x000fe200078e0232 */
[----:B------:R-:W-:-:S04]  /*2730*/  ISETP.NE.AND P0, PT, R14, 0x2, PT ;  /* 0x000000020e00780c */ /* 0x000fc80003f05270 */
[----:B------:R-:W-:Y:S02]  /*2740*/  SEL R2, RZ, 0x1, P0 ;  /* 0x00000001ff027807 */ /* 0x000fe40000000000 */
[----:B------:R-:W-:Y:S02]  /*2750*/  SEL R14, R14, RZ, P0 ;  /* 0x000000ff0e0e7207 */ /* 0x000fe40000000000 */
[----:B------:R-:W-:Y:S01]  /*2760*/  LOP3.LUT R13, R13, R2, RZ, 0x3c, !PT ;  /* 0x000000020d0d7212 */ /* 0x000fe200078e3cff */
[----:B------:R-:W-:Y:S06]  /*2770*/  @P2 BRA `(.L_x_43) ;  /* 0xfffffff000542947 */ /* 0x000fec000383ffff */
[----:B------:R-:W-:Y:S01]  /*2780*/  UIADD3 UR5, UPT, UPT, UR5, 0x88, URZ ;  /* 0x0000008805057890 */ /* 0x000fe2000fffe0ff */
[----:B------:R-:W-:-:S03]  /*2790*/  SHF.L.U32 R2, R15, 0x1f, RZ ;  /* 0x0000001f0f027819 */ /* 0x000fc600000006ff */
[----:B------:R-:W-:-:S09]  /*27a0*/  ULEA UR4, UR24, UR5, 0x3 ;  /* 0x0000000518047291 */ /* 0x000fd2000f8e18ff */
[----:B------:R-:W1:Y:S02]  /*27b0*/  SYNCS.PHASECHK.TRANS64.TRYWAIT P0, [UR4], R2 ;  /* 0x00000002ff0075a7 */ /* 0x000e640008001104 */
[----:B-1----:R-:W-:Y:S05]  /*27c0*/  @!P0 BRA `(.L_x_44) ;  /* 0x0000006c00248947 */ /* 0x002fea0003800000 */
.L_x_150:
[----:B------:R-:W-:-:S04]  /*27d0*/  UIADD3 UR6, UPT, UPT, UR24, 0x1, URZ ;  /* 0x0000000118067890 */ /* 0x000fc8000fffe0ff */
[----:B------:R-:W-:-:S04]  /*27e0*/  UISETP.NE.AND UP0, UPT, UR6, 0x11, UPT ;  /* 0x000000110600788c */ /* 0x000fc8000bf05270 */
[----:B------:R-:W-:Y:S02]  /*27f0*/  USEL UR7, URZ, 0x1, UP0 ;  /* 0x00000001ff077887 */ /* 0x000fe40008000000 */
[----:B------:R-:W-:-:S04]  /*2800*/  USEL UR6, UR6, URZ, UP0 ;  /* 0x000000ff06067287 */ /* 0x000fc80008000000 */
[----:B------:R-:W-:Y:S01]  /*2810*/  ULEA UR4, UR6, UR5, 0x3 ;  /* 0x0000000506047291 */ /* 0x000fe2000f8e18ff */
[----:B-1----:R-:W-:-:S04]  /*2820*/  LOP3.LUT R2, R15, UR7, RZ, 0x3c, !PT ;  /* 0x000000070f027c12 */ /* 0x002fc8000f8e3cff */
[----:B------:R-:W-:-:S04]  /*2830*/  SHF.L.U32 R3, R2, 0x1f, RZ ;  /* 0x0000001f02037819 */ /* 0x000fc800000006ff */
[----:B------:R-:W1:Y:S02]  /*2840*/  SYNCS.PHASECHK.TRANS64.TRYWAIT P0, [UR4], R3 ;  /* 0x00000003ff0075a7 */ /* 0x000e640008001104 */
[----:B-1----:R-:W-:Y:S05]  /*2850*/  @!P0 BRA `(.L_x_45) ;  /* 0x0000006c00188947 */ /* 0x002fea0003800000 */
.L_x_152:
[----:B------:R-:W-:-:S04]  /*2860*/  UIADD3 UR6, UPT, UPT, UR6, 0x1, URZ ;  /* 0x0000000106067890 */ /* 0x000fc8000fffe0ff */
[----:B------:R-:W-:-:S04]  /*2870*/  UISETP.NE.AND UP0, UPT, UR6, 0x11, UPT ;  /* 0x000000110600788c */ /* 0x000fc8000bf05270 */
[----:B------:R-:W-:Y:S02]  /*2880*/  USEL UR7, URZ, 0x1, UP0 ;  /* 0x00000001ff077887 */ /* 0x000fe40008000000 */
[----:B------:R-:W-:-:S04]  /*2890*/  USEL UR6, UR6, URZ, UP0 ;  /* 0x000000ff06067287 */ /* 0x000fc80008000000 */
[----:B------:R-:W-:Y:S01]  /*28a0*/  ULEA UR4, UR6, UR5, 0x3 ;  /* 0x0000000506047291 */ /* 0x000fe2000f8e18ff */
[----:B------:R-:W-:-:S04]  /*28b0*/  LOP3.LUT R2, R2, UR7, RZ, 0x3c, !PT ;  /* 0x0000000702027c12 */ /* 0x000fc8000f8e3cff */
[----:B-1----:R-:W-:-:S04]  /*28c0*/  SHF.L.U32 R3, R2, 0x1f, RZ ;  /* 0x0000001f02037819 */ /* 0x002fc800000006ff */
[----:B------:R-:W1:Y:S02]  /*28d0*/  SYNCS.PHASECHK.TRANS64.TRYWAIT P0, [UR4], R3 ;  /* 0x00000003ff0075a7 */ /* 0x000e640008001104 */
[----:B-1----:R-:W-:Y:S05]  /*28e0*/  @!P0 BRA `(.L_x_46) ;  /* 0x0000006c000c8947 */ /* 0x002fea0003800000 */
.L_x_154:
        /* <DEDUP_REMOVED lines=9> */
.L_x_156:
        /* <DEDUP_REMOVED lines=9> */
.L_x_158:
        /* <DEDUP_REMOVED lines=9> */
.L_x_160:
        /* <DEDUP_REMOVED lines=9> */
.L_x_162:
        /* <DEDUP_REMOVED lines=9> */
.L_x_164:
        /* <DEDUP_REMOVED lines=9> */
.L_x_166:
        /* <DEDUP_REMOVED lines=9> */
.L_x_168:
        /* <DEDUP_REMOVED lines=9> */
.L_x_170:
        /* <DEDUP_REMOVED lines=9> */
.L_x_172:
        /* <DEDUP_REMOVED lines=9> */
.L_x_174:
        /* <DEDUP_REMOVED lines=9> */
.L_x_176:
        /* <DEDUP_REMOVED lines=9> */
.L_x_178:
        /* <DEDUP_REMOVED lines=9> */
.L_x_180:
[----:B------:R-:W-:-:S04]  /*3040*/  UIADD3 UR6, UPT, UPT, UR6, 0x1, URZ ;  /* 0x0000000106067890 */ /* 0x000fc8000fffe0ff */
[----:B------:R-:W-:-:S04]  /*3050*/  UISETP.NE.AND UP0, UPT, UR6, 0x11, UPT ;  /* 0x000000110600788c */ /* 0x000fc8000bf05270 */
[----:B------:R-:W-:Y:S02]  /*3060*/  USEL UR4, URZ, 0x1, UP0 ;  /* 0x00000001ff047887 */ /* 0x000fe40008000000 */
[----:B------:R-:W-:-:S04]  /*3070*/  USEL UR6, UR6, URZ, UP0 ;  /* 0x000000ff06067287 */ /* 0x000fc80008000000 */
[----:B------:R-:W-:Y:S01]  /*3080*/  ULEA UR6, UR6, UR5, 0x3 ;  /* 0x0000000506067291 */ /* 0x000fe2000f8e18ff */
[----:B------:R-:W-:-:S04]  /*3090*/  LOP3.LUT R2, R2, UR4, RZ, 0x3c, !PT ;  /* 0x0000000402027c12 */ /* 0x000fc8000f8e3cff */
[----:B------:R-:W-:Y:S01]  /*30a0*/  SHF.L.U32 R2, R2, 0x1f, RZ ;  /* 0x0000001f02027819 */ /* 0x000fe200000006ff */
[----:B-1-3--:R-:W-:-:S07]  /*30b0*/  IMAD.U32 R0, RZ, RZ, UR6 ;  /* 0x00000006ff007e24 */ /* 0x00afce000f8e00ff */
.L_x_60:
[----:B-1----:R1:W2:Y:S02]  /*30c0*/  SYNCS.PHASECHK.TRANS64.TRYWAIT P0, [R0+URZ], R2 ;  /* 0x00000002000075a7 */ /* 0x0022a400080011ff */
[----:B--2---:R-:W-:Y:S05]  /*30d0*/  @!P0 NANOSLEEP.SYNCS 0x989680 ;  /* 0x009896800000895d */ /* 0x004fea0003900000 */
[----:B------:R-:W2:Y:S02]  /*30e0*/  @!P0 SYNCS.PHASECHK.TRANS64 P0, [R0+URZ], R2 ;  /* 0x00000002000085a7 */ /* 0x000ea400080010ff */
[----:B--2---:R-:W-:Y:S05]  /*30f0*/  @P0 EXIT ;  /* 0x000000000000094d */ /* 0x004fea0003800000 */
[----:B------:R-:W-:Y:S05]  /*3100*/  BRA `(.L_x_60) ;  /* 0xfffffffc00ec7947 */ /* 0x000fea000383ffff */
.L_x_23:
[----:B------:R-:W-:-:S04]  /*3110*/  UISETP.NE.AND UP1, UPT, UR4, URZ, UPT ;  /* 0x000000ff0400728c */ /* 0x000fc8000bf25270 */
[----:B------:R-:W-:-:S09]  /*3120*/  UISETP.NE.OR UP1, UPT, UR12, 0x1, UP1 ;  /* 0x000000010c00788c */ /* 0x000fd20008f25670 */
[----:B------:R-:W-:Y:S05]  /*3130*/  BRA.U UP1, `(.L_x_61) ;  /* 0x00000005014c7547 */ /* 0x000fea000b800000 */
[----:B------:R-:W-:Y:S01]  /*3140*/  HFMA2 R11, -RZ, RZ, 0, 0 ;  /* 0x00000000ff0b7431 */ /* 0x000fe200000001ff */
[----:B------:R-:W-:Y:S01]  /*3150*/  ISETP.GE.U32.AND P2, PT, R10, 0x2, PT ;  /* 0x000000020a00780c */ /* 0x000fe20003f46070 */
[----:B------:R-:W-:Y:S01]  /*3160*/  IMAD.MOV.U32 R12, RZ, RZ, 0x1 ;  /* 0x00000001ff0c7424 */ /* 0x000fe200078e00ff */
[----:B------:R-:W-:Y:S01]  /*3170*/  CS2R R8, SRZ ;  /* 0x0000000000087805 */ /* 0x000fe2000001ff00 */
[----:B------:R-:W-:Y:S01]  /*3180*/  IMAD.MOV.U32 R3, RZ, RZ, RZ ;  /* 0x000000ffff037224 */ /* 0x000fe200078e00ff */
[----:B------:R-:W-:Y:S01]  /*3190*/  UMOV UR6, 0x400 ;  /* 0x0000040000067882 */ /* 0x000fe20000000000 */
[----:B------:R-:W-:Y:S01]  /*31a0*/  UMOV UR7, URZ ;  /* 0x000000ff00077c82 */ /* 0x000fe20008000000 */
[----:B------:R-:W-:-:S12]  /*31b0*/  ULEA UR6, UR4, UR6, 0x18 ;  /* 0x0000000604067291 */ /* 0x000fd8000f8ec0ff */
.L_x_65:
[----:B------:R-:W-:Y:S02]  /*31c0*/  LEA R0, R3, UR6, 0x3 ;  /* 0x0000000603007c11 */ /* 0x000fe4000f8e18ff */
[----:B------:R-:W-:-:S03]  /*31d0*/  SHF.L.U32 R4, R8, 0x1f, RZ ;  /* 0x0000001f08047819 */ /* 0x000fc600000006ff */
[----:B------:R-:W-:Y:S01]  /*31e0*/  VIADD R5, R0, 0x1c0 ;  /* 0x000001c000057836 */ /* 0x000fe20000000000 */
[----:B------:R-:W1:Y:S02]  /*31f0*/  SYNCS.PHASECHK.TRANS64.TRYWAIT P0, [R0+URZ+0x1b0], R4 ;  /* 0x0001b004000075a7 */ /* 0x000e6400080011ff */
[----:B-1----:R-:W-:Y:S05]  /*3200*/  @!P0 BRA `(.L_x_62) ;  /* 0x0000006800148947 */ /* 0x002fea0003800000 */
.L_x_181:
[----:B------:R-:W-:Y:S01]  /*3210*/  ULEA UR5, UR7, UR6, 0x3 ;  /* 0x0000000607057291 */ /* 0x000fe2000f8e18ff */
[----:B-1----:R-:W-:Y:S01]  /*3220*/  PRMT R0, RZ, 0x654, R5 ;  /* 0x00000654ff007816 */ /* 0x002fe20000000005 */
[----:B------:R-:W-:Y:S01]  /*3230*/  @!P2 IMAD.MOV.U32 R4, RZ, RZ, 0x10 ;  /* 0x00000010ff04a424 */ /* 0x000fe200078e00ff */
[----:B------:R-:W-:Y:S01]  /*3240*/  SHF.L.U32 R5, R12, 0x1f, RZ ;  /* 0x0000001f0c057819 */ /* 0x000fe200000006ff */
[----:B------:R-:W-:Y:S01]  /*3250*/  UIADD3 UR4, UPT, UPT, UR5, 0x150, URZ ;  /* 0x0000015005047890 */ /* 0x000fe2000fffe0ff */
[----:B------:R1:W-:Y:S05]  /*3260*/  SYNCS.ARRIVE.TRANS64.RED.A1T0 RZ, [R0+URZ], RZ ;  /* 0x000000ff00ff79a7 */ /* 0x0003ea00081004ff */
[----:B------:R-:W-:Y:S01]  /*3270*/  IMAD.U32 R6, RZ, RZ, UR4 ;  /* 0x00000004ff067e24 */ /* 0x000fe2000f8e00ff */
[----:B------:R-:W2:Y:S04]  /*3280*/  SYNCS.PHASECHK.TRANS64.TRYWAIT P0, [UR5+0x160], R5 ;  /* 0x00016005ff0075a7 */ /* 0x000ea80008001105 */
[----:B------:R-:W-:Y:S01]  /*3290*/  PRMT R6, R10, 0x654, R6 ;  /* 0x000006540a067816 */ /* 0x000fe20000000006 */
[----:B-12---:R-:W-:Y:S06]  /*32a0*/  @!P0 BRA `(.L_x_63) ;  /* 0x0000006800008947 */ /* 0x006fec0003800000 */
.L_x_183:
[----:B------:R-:W-:Y:S01]  /*32b0*/  ULEA UR4, UR7, UR6, 0x4 ;  /* 0x0000000607047291 */ /* 0x000fe2000f8e20ff */
[----:B------:R-:W-:Y:S01]  /*32c0*/  SEL R2, R6, R2, !P2 ;  /* 0x0000000206027207 */ /* 0x000fe20005000000 */
[----:B------:R-:W-:Y:S01]  /*32d0*/  UIADD3 UR5, UPT, UPT, UR5, 0x150, URZ ;  /* 0x0000015005057890 */ /* 0x000fe2000fffe0ff */
[----:B-1----:R-:W-:Y:S01]  /*32e0*/  LEA R0, R11, UR6, 0x3 ;  /* 0x000000060b007c11 */ /* 0x002fe2000f8e18ff */
[----:B------:R-:W-:Y:S01]  /*32f0*/  UIADD3 UR4, UPT, UPT, UR4, 0x1e0, URZ ;  /* 0x000001e004047890 */ /* 0x000fe2000fffe0ff */
[----:B------:R1:W-:Y:S01]  /*3300*/  @!P2 SYNCS.ARRIVE.TRANS64.RED RZ, [R2+URZ], R4 ;  /* 0x0000000402ffa9a7 */ /* 0x0003e200080004ff */
[----:B------:R-:W-:Y:S01]  /*3310*/  UIADD3 UR7, UPT, UPT, UR7, 0x1, URZ ;  /* 0x0000000107077890 */ /* 0x000fe2000fffe0ff */
[----:B------:R-:W-:-:S03]  /*3320*/  VIADD R3, R3, 0x1 ;  /* 0x0000000103037836 */ /* 0x000fc60000000000 */
[----:B------:R-:W-:Y:S02]  /*3330*/  UISETP.NE.AND UP0, UPT, UR7, 0x2, UPT ;  /* 0x000000020700788c */ /* 0x000fe4000bf05270 */
[----:B------:R-:W-:Y:S01]  /*3340*/  ISETP.NE.AND P0, PT, R3, 0x2, PT ;  /* 0x000000020300780c */ /* 0x000fe20003f05270 */
[----:B------:R-:W-:Y:S06]  /*3350*/  UGETNEXTWORKID.BROADCAST [UR4], [UR5] ;  /* 0x00000000040073ca */ /* 0x000fec0008000100 */
[----:B------:R-:W-:Y:S02]  /*3360*/  USEL UR4, URZ, 0x1, UP0 ;  /* 0x00000001ff047887 */ /* 0x000fe40008000000 */
[----:B------:R-:W-:-:S04]  /*3370*/  USEL UR7, UR7, URZ, UP0 ;  /* 0x000000ff07077287 */ /* 0x000fc80008000000 */
[----:B------:R-:W-:Y:S02]  /*3380*/  LOP3.LUT R12, R12, UR4, RZ, 0x3c, !PT ;  /* 0x000000040c0c7c12 */ /* 0x000fe4000f8e3cff */
[----:B-1----:R-:W-:-:S04]  /*3390*/  SHF.L.U32 R4, R9, 0x1f, RZ ;  /* 0x0000001f09047819 */ /* 0x002fc800000006ff */
[----:B------:R-:W1:Y:S02]  /*33a0*/  SYNCS.PHASECHK.TRANS64.TRYWAIT P1, [R0+URZ+0x150], R4 ;  /* 0x00015004000075a7 */ /* 0x000e6400080211ff */
[----:B-1----:R-:W-:Y:S05]  /*33b0*/  @!P1 BRA `(.L_x_64) ;  /* 0x0000006400d49947 */ /* 0x002fea0003800000 */
.L_x_184:
[----:B-1----:R-:W-:Y:S01]  /*33c0*/  LEA R4, R11, UR6, 0x4 ;  /* 0x000000060b047c11 */ /* 0x002fe2000f8e20ff */
[----:B------:R-:W-:Y:S01]  /*33d0*/  VIADD R0, R0, 0x160 ;  /* 0x0000016000007836 */ /* 0x000fe20000000000 */
[----:B------:R-:W-:Y:S01]  /*33e0*/  SEL R3, R3, RZ, P0 ;  /* 0x000000ff03037207 */ /* 0x000fe20000000000 */
[----:B------:R-:W-:-:S03]  /*33f0*/  VIADD R11, R11, 0x1 ;  /* 0x000000010b0b7836 */ /* 0x000fc60000000000 */
[----:B------:R-:W1:Y:S01]  /*3400*/  LDS.128 R4, [R4+0x1e0] ;  /* 0x0001e00004047984 */ /* 0x000e620000000c00 */
[----:B------:R-:W-:Y:S02]  /*3410*/  PRMT R0, RZ, 0x654, R0 ;  /* 0x00000654ff007816 */ /* 0x000fe40000000000 */
[C---:B------:R-:W-:Y:S01]  /*3420*/  ISETP.NE.AND P1, PT, R11.reuse, 0x2, PT ;  /* 0x000000020b00780c */ /* 0x040fe20003f25270 */
[----:B------:R-:W-:Y:S01]  /*3430*/  @!PT LDS RZ, [RZ] ;  /* 0x00000000fffff984 */ /* 0x000fe20000000800 */
[----:B------:R-:W-:Y:S01]  /*3440*/  @!PT LDS RZ, [RZ] ;  /* 0x00000000fffff984 */ /* 0x000fe20000000800 */
[----:B------:R-:W-:Y:S01]  /*3450*/  @!PT LDS RZ, [RZ] ;  /* 0x00000000fffff984 */ /* 0x000fe20000000800 */
[----:B------:R-:W-:Y:S01]  /*3460*/  @!PT LDS RZ, [RZ] ;  /* 0x00000000fffff984 */ /* 0x000fe20000000800 */
[----:B------:R2:W-:Y:S06]  /*3470*/  MEMBAR.ALL.CTA ;  /* 0x0000000000007992 */ /* 0x0005ec0000008000 */
[----:B--2---:R-:W2:Y:S01]  /*3480*/  FENCE.VIEW.ASYNC.S ;  /* 0x00000000000073c6 */ /* 0x004ea20000000000 */
[----:B------:R-:W-:Y:S01]  /*3490*/  SEL R11, R11, RZ, P1 ;  /* 0x000000ff0b0b7207 */ /* 0x000fe20000800000 */
[----:B--2---:R2:W-:Y:S01]  /*34a0*/  SYNCS.ARRIVE.TRANS64.RED.A1T0 RZ, [R0+URZ], RZ ;  /* 0x000000ff00ff79a7 */ /* 0x0045e200081004ff */
[----:B-1----:R-:W-:-:S02]  /*34b0*/  LOP3.LUT P3, RZ, R6, 0x1, RZ, 0xc0, !PT ;  /* 0x0000000106ff7812 */ /* 0x002fc4000786c0ff */
[----:B------:R-:W-:-:S04]  /*34c0*/  SEL R4, RZ, 0x1, P1 ;  /* 0x00000001ff047807 */ /* 0x000fc80000800000 */
[----:B------:R-:W-:Y:S02]  /*34d0*/  LOP3.LUT R9, R9, R4, RZ, 0x3c, !PT ;  /* 0x0000000409097212 */ /* 0x000fe400078e3cff */
[----:B--2---:R-:W-:-:S04]  /*34e0*/  SEL R0, RZ, 0x1, P0 ;  /* 0x00000001ff007807 */ /* 0x004fc80000000000 */
[----:B------:R-:W-:Y:S01]  /*34f0*/  LOP3.LUT R8, R8, R0, RZ, 0x3c, !PT ;  /* 0x0000000008087212 */ /* 0x000fe200078e3cff */
[----:B------:R-:W-:Y:S06]  /*3500*/  @P3 BRA `(.L_x_65) ;  /* 0xfffffffc002c3947 */ /* 0x000fec000383ffff */
[----:B------:R-:W-:Y:S01]  /*3510*/  ULEA UR5, UR7, UR6, 0x3 ;  /* 0x0000000607057291 */ /* 0x000fe2000f8e18ff */
[----:B------:R-:W-:-:S08]  /*3520*/  SHF.L.U32 R2, R12, 0x1f, RZ ;  /* 0x0000001f0c027819 */ /* 0x000fd000000006ff */
[----:B------:R-:W1:Y:S02]  /*3530*/  SYNCS.PHASECHK.TRANS64 P0, [UR5+0x160], R2 ;  /* 0x00016002ff0075a7 */ /* 0x000e640008001005 */
[----:B-1----:R-:W-:Y:S05]  /*3540*/  @P0 BRA `(.L_x_66) ;  /* 0x0000000000080947 */ /* 0x002fea0003800000 */
[----:B------:R-:W1:Y:S02]  /*3550*/  SYNCS.PHASECHK.TRANS64.TRYWAIT P0, [UR5+0x160], R2 ;  /* 0x00016002ff0075a7 */ /* 0x000e640008001105 */
[----:B-1----:R-:W-:Y:S05]  /*3560*/  @!P0 BRA `(.L_x_67) ;  /* 0x00000064007c8947 */ /* 0x002fea0003800000 */
.L_x_66:
[----:B------:R-:W-:-:S04]  /*3570*/  UIADD3 UR4, UPT, UPT, UR7, 0x1, URZ ;  /* 0x0000000107047890 */ /* 0x000fc8000fffe0ff */
[----:B------:R-:W-:-:S04]  /*3580*/  UISETP.NE.AND UP0, UPT, UR4, 0x2, UPT ;  /* 0x000000020400788c */ /* 0x000fc8000bf05270 */
[----:B------:R-:W-:Y:S02]  /*3590*/  USEL UR8, URZ, 0x1, UP0 ;  /* 0x00000001ff087887 */ /* 0x000fe40008000000 */
[----:B------:R-:W-:-:S04]  /*35a0*/  USEL UR4, UR4, URZ, UP0 ;  /* 0x000000ff04047287 */ /* 0x000fc80008000000 */
[----:B------:R-:W-:Y:S01]  /*35b0*/  ULEA UR4, UR4, UR6, 0x3 ;  /* 0x0000000604047291 */ /* 0x000fe2000f8e18ff */
[----:B-1----:R-:W-:-:S04]  /*35c0*/  LOP3.LUT R2, R12, UR8, RZ, 0x3c, !PT ;  /* 0x000000080c027c12 */ /* 0x002fc8000f8e3cff */
[----:B------:R-:W-:-:S04]  /*35d0*/  SHF.L.U32 R0, R2, 0x1f, RZ ;  /* 0x0000001f02007819 */ /* 0x000fc800000006ff */
[----:B------:R-:W1:Y:S02]  /*35e0*/  SYNCS.PHASECHK.TRANS64 P0, [UR4+0x160], R0 ;  /* 0x00016000ff0075a7 */ /* 0x000e640008001004 */
[----:B-1----:R-:W-:Y:S05]  /*35f0*/  @P0 EXIT ;  /* 0x000000000000094d */ /* 0x002fea0003800000 */
[----:B------:R-:W-:Y:S02]  /*3600*/  SHF.L.U32 R2, R2, 0x1f, RZ ;  /* 0x0000001f02027819 */ /* 0x000fe400000006ff */
[----:B------:R-:W-:-:S07]  /*3610*/  MOV R0, UR4 ;  /* 0x0000000400007c02 */ /* 0x000fce0008000f00 */
.L_x_68:
[----:B-1----:R1:W2:Y:S02]  /*3620*/  SYNCS.PHASECHK.TRANS64.TRYWAIT P0, [R0+URZ+0x160], R2 ;  /* 0x00016002000075a7 */ /* 0x0022a400080011ff */
[----:B--2---:R-:W-:Y:S05]  /*3630*/  @!P0 NANOSLEEP.SYNCS 0x989680 ;  /* 0x009896800000895d */ /* 0x004fea0003900000 */
[----:B------:R-:W2:Y:S02]  /*3640*/  @!P0 SYNCS.PHASECHK.TRANS64 P0, [R0+URZ+0x160], R2 ;  /* 0x00016002000085a7 */ /* 0x000ea400080010ff */
[----:B--2---:R-:W-:Y:S05]  /*3650*/  @P0 EXIT ;  /* 0x000000000000094d */ /* 0x004fea0003800000 */
[----:B------:R-:W-:Y:S05]  /*3660*/  BRA `(.L_x_68) ;  /* 0xfffffffc00ec7947 */ /* 0x000fea000383ffff */
.L_x_61:
[----:B------:R-:W-:Y:S05]  /*3670*/  BRA.U UP4, `(.L_x_69) ;  /* 0x0000001104d87547 */ /* 0x000fea000b800000 */
[----:B------:R-:W-:Y:S01]  /*3680*/  UMOV UR5, 0x40 ;  /* 0x0000004000057882 */ /* 0x000fe20000000000 */
[----:B------:R-:W-:Y:S01]  /*3690*/  NOP ;  /* 0x0000000000007918 */ /* 0x000fe20000000000 */
[----:B------:R-:W-:Y:S01]  /*36a0*/  ULEA UR5, UR4, UR5, 0x18 ;  /* 0x0000000504057291 */ /* 0x000fe2000f8ec0ff */
[----:B------:R-:W-:Y:S02]  /*36b0*/  UMOV UR8, 0x400 ;  /* 0x0000040000087882 */ /* 0x000fe40000000000 */
[----:B------:R-:W-:-:S06]  /*36c0*/  ULEA UR8, UR4, UR8, 0x18 ;  /* 0x0000000804087291 */ /* 0x000fcc000f8ec0ff */
[----:B------:R-:W1:Y:S02]  /*36d0*/  LDS.U8 R2, [UR5+0x1c] ;  /* 0x00001c05ff027984 */ /* 0x000e640008000000 */
[----:B-1----:R-:W-:-:S13]  /*36e0*/  ISETP.NE.AND P0, PT, R2, RZ, PT ;  /* 0x000000ff0200720c */ /* 0x002fda0003f05270 */
[----:B------:R-:W-:Y:S05]  /*36f0*/  @P0 BRA `(.L_x_70) ;  /* 0x0000000400080947 */ /* 0x000fea0003800000 */
[----:B------:R-:W-:Y:S02]  /*3700*/  UISETP.NE.U32.AND UP0, UPT, UR7, 0x1, UPT ;  /* 0x000000010700788c */ /* 0x000fe4000bf05070 */
[----:B------:R-:W-:-:S07]  /*3710*/  UIADD3 UR9, UPT, UPT, UR5, 0x8, URZ ;  /* 0x0000000805097890 */ /* 0x000fce000fffe0ff */
[----:B------:R-:W-:Y:S05]  /*3720*/  BRA.U !UP0, `(.L_x_71) ;  /* 0x00000001089c7547 */ /* 0x000fea000b800000 */
[----:B------:R-:W-:Y:S01]  /*3730*/  ELECT P0, URZ, PT ;  /* 0x0000000000ff782f */ /* 0x000fe20003800000 */
[----:B------:R-:W-:-:S12]  /*3740*/  BSSY B0, `(.L_x_71) ;  /* 0x0000025000007945 */ /* 0x000fd80003800000 */
[----:B------:R-:W-:Y:S05]  /*3750*/  @!P0 BRA `(.L_x_72) ;  /* 0x00000000008c8947 */ /* 0x000fea0003800000 */
[----:B------:R-:W-:-:S05]  /*3760*/  UMOV UR4, 0x10 ;  /* 0x0000001000047882 */ /* 0x000fca0000000000 */
[----:B------:R-:W-:Y:S04]  /*3770*/  DEPBAR.LE SB1, 0x36 ;  /* 0x00009d800000791a */ /* 0x000fe80000000000 */
[----:B------:R-:W1:Y:S02]  /*3780*/  UTCATOMSWS.2CTA.FIND_AND_SET.ALIGN UP1, UR4, UR4 ;  /* 0x00000004000475e3 */ /* 0x000e640008220800 */
[----:B-1----:R-:W-:Y:S01]  /*3790*/  MOV R10, UR4 ;  /* 0x00000004000a7c02 */ /* 0x002fe20008000f00 */
[----:B------:R-:W-:Y:S06]  /*37a0*/  BRA.U UP1, `(.L_x_73) ;  /* 0x0000000101187547 */ /* 0x000fec000b800000 */
.L_x_74:
[----:B------:R-:W-:Y:S05]  /*37b0*/  NANOSLEEP 0x64 ;  /* 0x000000640000795d */ /* 0x000fea0003800000 */
[----:B------:R-:W-:-:S05]  /*37c0*/  UMOV UR4, 0x10 ;  /* 0x0000001000047882 */ /* 0x000fca0000000000 */
[----:B------:R-:W-:Y:S04]  /*37d0*/  DEPBAR.LE SB1, 0x36 ;  /* 0x00009d800000791a */ /* 0x000fe80000000000 */
[----:B------:R-:W1:Y:S02]  /*37e0*/  UTCATOMSWS.2CTA.FIND_AND_SET.ALIGN UP1, UR4, UR4 ;  /* 0x00000004000475e3 */ /* 0x000e640008220800 */
[----:B-1----:R-:W-:Y:S01]  /*37f0*/  MOV R10, UR4 ;  /* 0x00000004000a7c02 */ /* 0x002fe20008000f00 */
[----:B------:R-:W-:Y:S05]  /*3800*/  BRA.U !UP1, `(.L_x_74) ;  /* 0xfffffffd09e87547 */ /* 0x000fea000b83ffff */
.L_x_73:
[----:B------:R-:W1:Y:S01]  /*3810*/  LDS R5, [UR5+0x10] ;  /* 0x00001005ff057984 */ /* 0x000e620008000800 */
[----:B------:R-:W-:Y:S01]  /*3820*/  IMAD.U32 R3, RZ, RZ, UR8 ;  /* 0x00000008ff037e24 */ /* 0x000fe2000f8e00ff */
[----:B------:R-:W-:-:S03]  /*3830*/  MOV R2, UR6 ;  /* 0x0000000600027c02 */ /* 0x000fc60008000f00 */
[----:B------:R-:W-:Y:S01]  /*3840*/  VIADD R3, R3, 0x200 ;  /* 0x0000020003037836 */ /* 0x000fe20000000000 */
[----:B-1----:R-:W-:-:S04]  /*3850*/  SHF.L.U32 R5, R5, 0x1f, RZ ;  /* 0x0000001f05057819 */ /* 0x002fc800000006ff */
[----:B------:R-:W1:Y:S02]  /*3860*/  SYNCS.PHASECHK.TRANS64.TRYWAIT P0, [UR5+0x8], R5 ;  /* 0x00000805ff0075a7 */ /* 0x000e640008001105 */
[----:B-1----:R-:W-:Y:S05]  /*3870*/  @P0 BRA `(.L_x_75) ;  /* 0x0000000000080947 */ /* 0x002fea0003800000 */
[----:B------:R-:W1:Y:S02]  /*3880*/  SYNCS.PHASECHK.TRANS64.TRYWAIT P0, [UR5+0x8], R5 ;  /* 0x00000805ff0075a7 */ /* 0x000e640008001105 */
[----:B-1----:R-:W-:Y:S05]  /*3890*/  @!P0 BRA `(.L_x_76) ;  /* 0x0000006000c88947 */ /* 0x002fea0003800000 */
.L_x_75:
[----:B-1----:R-:W-:Y:S01]  /*38a0*/  HFMA2 R4, -RZ, RZ, 0, 5.9604644775390625e-08 ;  /* 0x00000001ff047431 */ /* 0x002fe200000001ff */
[----:B------:R-:W-:Y:S01]  /*38b0*/  UPRMT UR4, UR6, 0x654, UR9 ;  /* 0x0000065406047896 */ /* 0x000fe20008000009 */
[----:B------:R-:W-:Y:S01]  /*38c0*/  IMAD.MOV.U32 R7, RZ, RZ, 0xffff ;  /* 0x0000ffffff077424 */ /* 0x000fe200078e00ff */
[----:B------:R-:W-:Y:S01]  /*38d0*/  PRMT R2, R2, 0x654, R3 ;  /* 0x0000065402027816 */ /* 0x000fe20000000003 */
[----:B------:R-:W-:Y:S02]  /*38e0*/  IMAD.MOV.U32 R5, RZ, RZ, 0x4 ;  /* 0x00000004ff057424 */ /* 0x000fe400078e00ff */
[----:B------:R-:W-:Y:S01]  /*38f0*/  IMAD.SHL.U32 R9, R10, 0x20, RZ ;  /* 0x000000200a097824 */ /* 0x000fe200078e00ff */
[----:B------:R-:W-:Y:S02]  /*3900*/  MOV R3, UR4 ;  /* 0x0000000400037c02 */ /* 0x000fe40008000f00 */
[-C--:B------:R-:W-:Y:S01]  /*3910*/  SHF.L.U32 R7, R7, R10.reuse, RZ ;  /* 0x0000000a07077219 */ /* 0x080fe200000006ff */
[----:B------:R1:W-:Y:S01]  /*3920*/  SYNCS.ARRIVE.TRANS64.RED RZ, [UR4], R5 ;  /* 0x00000005ffff79a7 */ /* 0x0003e20008000404 */
[----:B------:R-:W-:Y:S01]  /*3930*/  SHF.L.U32 R6, R4, R10, RZ ;  /* 0x0000000a04067219 */ /* 0x000fe200000006ff */
[----:B------:R1:W-:Y:S04]  /*3940*/  STS [UR8+0x200], R9 ;  /* 0x00020009ff007988 */ /* 0x0003e80008000808 */
[----:B------:R1:W-:Y:S04]  /*3950*/  STAS [R2.64], R10 ;  /* 0x0000000a02007dbd */ /* 0x0003e8000c0008ff */
[----:B------:R1:W-:Y:S04]  /*3960*/  ATOMS.OR RZ, [UR5+0x14], R7 ;  /* 0x00001407ffff798c */ /* 0x0003e8000b000005 */
[----:B------:R1:W-:Y:S04]  /*3970*/  ATOMS.OR RZ, [UR5+0x18], R6 ;  /* 0x00001806ffff798c */ /* 0x0003e8000b000005 */
[----:B------:R1:W-:Y:S02]  /*3980*/  ATOMS.XOR RZ, [UR5+0x10], R4 ;  /* 0x00001004ffff798c */ /* 0x0003e4000b800005 */
.L_x_72:
[----:B------:R-:W-:Y:S05]  /*3990*/  BSYNC B0 ;  /* 0x0000000000007941 */ /* 0x000fea0003800000 */
.L_x_71:
[----:B------:R-:W-:Y:S05]  /*39a0*/  BRA.U UP0, `(.L_x_77) ;  /* 0x00000001006c7547 */ /* 0x000fea000b800000 */
[----:B------:R-:W-:-:S03]  /*39b0*/  UMOV UR4, 0xffffffff ;  /* 0xffffffff00047882 */ /* 0x000fc60000000000 */
[----:B------:R-:W-:Y:S05]  /*39c0*/  BRA.DIV UR4, `(.L_x_78) ;  /* 0x0000006204947947 */ /* 0x000fea000b800000 */
[----:B------:R-:W-:-:S13]  /*39d0*/  ELECT P6, URZ, PT ;  /* 0x0000000000ff782f */ /* 0x000fda00038c0000 */
.L_x_188:
[----:B------:R-:W-:Y:S05]  /*39e0*/  @!P6 BRA `(.L_x_77) ;  /* 0x00000000005ce947 */ /* 0x000fea0003800000 */
[----:B-1----:R-:W1:Y:S02]  /*39f0*/  LDS R3, [UR5+0x10] ;  /* 0x00001005ff037984 */ /* 0x002e640008000800 */
[----:B-1----:R-:W-:-:S04]  /*3a00*/  SHF.L.U32 R3, R3, 0x1f, RZ ;  /* 0x0000001f03037819 */ /* 0x002fc800000006ff */
[----:B------:R-:W1:Y:S02]  /*3a10*/  SYNCS.PHASECHK.TRANS64.TRYWAIT P0, [UR5+0x8], R3 ;  /* 0x00000803ff0075a7 */ /* 0x000e640008001105 */
[----:B-1----:R-:W-:Y:S05]  /*3a20*/  @P0 BRA `(.L_x_79) ;  /* 0x0000000000080947 */ /* 0x002fea0003800000 */
[----:B------:R-:W1:Y:S02]  /*3a30*/  SYNCS.PHASECHK.TRANS64.TRYWAIT P0, [UR5+0x8], R3 ;  /* 0x00000803ff0075a7 */ /* 0x000e640008001105 */
[----:B-1----:R-:W-:Y:S05]  /*3a40*/  @!P0 BRA `(.L_x_80) ;  /* 0x0000006000948947 */ /* 0x002fea0003800000 */
.L_x_79:
[----:B------:R-:W2:Y:S01]  /*3a50*/  LDS R5, [UR8+0x200] ;  /* 0x00020008ff057984 */ /* 0x000ea20008000800 */
[----:B-1----:R-:W-:Y:S02]  /*3a60*/  HFMA2 R2, -RZ, RZ, 0, 5.9604644775390625e-08 ;  /* 0x00000001ff027431 */ /* 0x002fe400000001ff */
[----:B------:R-:W-:Y:S01]  /*3a70*/  IMAD.MOV.U32 R3, RZ, RZ, 0xffff ;  /* 0x0000ffffff037424 */ /* 0x000fe200078e00ff */
[----:B------:R-:W-:Y:S01]  /*3a80*/  UPRMT UR4, UR6, 0x654, UR9 ;  /* 0x0000065406047896 */ /* 0x000fe20008000009 */
[----:B--2---:R-:W-:-:S03]  /*3a90*/  IMAD.SHL.U32 R4, R5, 0x20, RZ ;  /* 0x0000002005047824 */ /* 0x004fc600078e00ff */
[-C--:B------:R-:W-:Y:S02]  /*3aa0*/  SHF.L.U32 R3, R3, R5.reuse, RZ ;  /* 0x0000000503037219 */ /* 0x080fe400000006ff */
[----:B------:R-:W-:Y:S01]  /*3ab0*/  SHF.L.U32 R5, R2, R5, RZ ;  /* 0x0000000502057219 */ /* 0x000fe200000006ff */
[----:B------:R2:W-:Y:S04]  /*3ac0*/  STS [UR8+0x200], R4 ;  /* 0x00020004ff007988 */ /* 0x0005e80008000808 */
[----:B------:R2:W-:Y:S04]  /*3ad0*/  ATOMS.OR RZ, [UR5+0x14], R3 ;  /* 0x00001403ffff798c */ /* 0x0005e8000b000005 */
[----:B------:R2:W-:Y:S01]  /*3ae0*/  ATOMS.OR RZ, [UR5+0x18], R5 ;  /* 0x00001805ffff798c */ /* 0x0005e2000b000005 */
[----:B------:R-:W-:Y:S03]  /*3af0*/  SYNCS.ARRIVE.TRANS64.RED.A1T0 RZ, [UR4], RZ ;  /* 0x000000ffffff79a7 */ /* 0x000fe60008100404 */
[----:B------:R2:W-:Y:S01]  /*3b00*/  ATOMS.XOR RZ, [UR5+0x10], R2 ;  /* 0x00001002ffff798c */ /* 0x0005e2000b800005 */
[----:B------:R-:W-:Y:S05]  /*3b10*/  BRA `(.L_x_77) ;  /* 0x0000000000107947 */ /* 0x000fea0003800000 */
.L_x_70:
[----:B------:R-:W-:-:S05]  /*3b20*/  MOV R2, 0xffffffff ;  /* 0xffffffff00027802 */ /* 0x000fca0000000f00 */
[----:B------:R1:W-:Y:S02]  /*3b30*/  STS [UR8+0x200], R2 ;  /* 0x00020002ff007988 */ /* 0x0003e40008000808 */
[----:B-1----:R-:W-:Y:S02]  /*3b40*/  MOV R2, 0x3b60 ;  /* 0x00003b6000027802 */ /* 0x002fe40000000f00 */
[----:B-----5:R-:W-:Y:S05]  /*3b50*/  CALL.REL.NOINC `($__internal_1_$__cuda_sm10x_tcgen05_guardrail_trap_phase_invalid_during_alloc) ;  /* 0x0000006400e07944 */ /* 0x020fea0003c00000 */
.L_x_77:
[----:B------:R-:W-:Y:S05]  /*3b60*/  WARPSYNC.ALL ;  /* 0x0000000000007948 */ /* 0x000fea0003800000 */
[----:B------:R-:W3:Y:S01]  /*3b70*/  S2UR UR5, SR_CgaCtaId ;  /* 0x00000000000579c3 */ /* 0x000ee20000008800 */
[----:B------:R-:W-:Y:S01]  /*3b80*/  UMOV UR4, 0x400 ;  /* 0x0000040000047882 */ /* 0x000fe20000000000 */
[----:B------:R-:W-:-:S06]  /*3b90*/  NOP ;  /* 0x0000000000007918 */ /* 0x000fcc0000000000 */
[----:B------:R-:W-:Y:S06]  /*3ba0*/  BAR.ARV 0x6, 0xa0 ;  /* 0x0182800000007b1d */ /* 0x000fec0000002000 */
[----:B------:R-:W4:Y:S01]  /*3bb0*/  LDCU UR8, c[0x0][0x38c] ;  /* 0x00007180ff0877ac */ /* 0x000f220008000800 */
[----:B------:R-:W-:Y:S01]  /*3bc0*/  LOP3.LUT R0, R0, 0xffff, RZ, 0xc0, !PT ;  /* 0x0000ffff00007812 */ /* 0x000fe200078ec0ff */
[----:B-1----:R-:W-:Y:S01]  /*3bd0*/  IMAD.MOV.U32 R9, RZ, RZ, 0x1 ;  /* 0x00000001ff097424 */ /* 0x002fe200078e00ff */
[----:B------:R-:W-:Y:S01]  /*3be0*/  LOP3.LUT R8, R8, 0xffff, RZ, 0xc0, !PT ;  /* 0x0000ffff08087812 */ /* 0x000fe200078ec0ff */
[----:B------:R-:W-:Y:S01]  /*3bf0*/  UMOV UR19, URZ ;  /* 0x000000ff00137c82 */ /* 0x000fe20008000000 */
[----:B------:R-:W-:Y:S01]  /*3c00*/  R2UR UR11, R0 ;  /* 0x00000000000b72ca */ /* 0x000fe200000e0000 */
[----:B------:R-:W-:Y:S01]  /*3c10*/  UMOV UR18, URZ ;  /* 0x000000ff00127c82 */ /* 0x000fe20008000000 */
[----:B------:R-:W-:Y:S01]  /*3c20*/  R2UR UR12, R8 ;  /* 0x00000000080c72ca */ /* 0x000fe200000e0000 */
[----:B------:R-:W-:Y:S01]  /*3c30*/  IMAD.MOV.U32 R8, RZ, RZ, RZ ;  /* 0x000000ffff087224 */ /* 0x000fe200078e00ff */
[----:B------:R-:W-:Y:S01]  /*3c40*/  UMOV UR17, URZ ;  /* 0x000000ff00117c82 */ /* 0x000fe20008000000 */
[----:B---3--:R-:W-:-:S02]  /*3c50*/  ULEA UR5, UR5, UR4, 0x18 ;  /* 0x0000000405057291 */ /* 0x008fc4000f8ec0ff */
[----:B------:R-:W-:Y:S02]  /*3c60*/  UISETP.NE.AND UP2, UPT, UR7, URZ, UPT ;  /* 0x000000ff0700728c */ /* 0x000fe4000bf45270 */
[----:B------:R-:W-:Y:S02]  /*3c70*/  UIADD3 UR13, UPT, UPT, UR5, 0x3400, URZ ;  /* 0x00003400050d7890 */ /* 0x000fe4000fffe0ff */
[----:B------:R-:W-:Y:S02]  /*3c80*/  UIADD3 UR14, UPT, UPT, UR5, 0x25400, URZ ;  /* 0x00025400050e7890 */ /* 0x000fe4000fffe0ff */
[----:B----4-:R-:W-:Y:S01]  /*3c90*/  UIADD3 UR8, UPT, UPT, UR8, 0x3f, URZ ;  /* 0x0000003f08087890 */ /* 0x010fe2000fffe0ff */
[----:B--2---:R-:W1:Y:S01]  /*3ca0*/  LDS R2, [UR5+0x200] ;  /* 0x00020005ff027984 */ /* 0x004e620008000800 */
[----:B------:R-:W-:Y:S02]  /*3cb0*/  USHF.R.U32.HI UR13, URZ, 0x4, UR13 ;  /* 0x00000004ff0d7899 */ /* 0x000fe4000801160d */
[----:B------:R-:W-:-:S02]  /*3cc0*/  USHF.R.S32.HI UR4, URZ, 0x1f, UR8 ;  /* 0x0000001fff047899 */ /* 0x000fc40008011408 */
[----:B------:R-:W-:Y:S02]  /*3cd0*/  USHF.R.U32.HI UR14, URZ, 0x4, UR14 ;  /* 0x00000004ff0e7899 */ /* 0x000fe4000801160e */
[----:B------:R-:W-:Y:S02]  /*3ce0*/  ULEA.HI UR4, UR4, UR8, URZ, 0x6 ;  /* 0x0000000804047291 */ /* 0x000fe4000f8f30ff */
[----:B------:R-:W-:Y:S02]  /*3cf0*/  ULOP3.LUT UR13, UR13, 0x3fff, URZ, 0xc0, !UPT ;  /* 0x00003fff0d0d7892 */ /* 0x000fe4000f8ec0ff */
[----:B------:R-:W-:Y:S02]  /*3d00*/  USHF.R.S32.HI UR4, URZ, 0x6, UR4 ;  /* 0x00000006ff047899 */ /* 0x000fe40008011404 */
[----:B------:R-:W-:Y:S02]  /*3d10*/  ULOP3.LUT UR14, UR14, 0x3fff, URZ, 0xc0, !UPT ;  /* 0x00003fff0e0e7892 */ /* 0x000fe4000f8ec0ff */
[----:B------:R-:W-:Y:S01]  /*3d20*/  UISETP.LT.AND UP0, UPT, UR4, 0x1, UPT ;  /* 0x000000010400788c */ /* 0x000fe2000bf01270 */
[----:B------:R-:W-:Y:S01]  /*3d30*/  UMOV UR28, 0x0 ;  /* 0x00000000001c7882 */ /* 0x000fe20000000000 */
[----:B------:R-:W-:Y:S01]  /*3d40*/  UMOV UR29, 0x8100490 ;  /* 0x08100490001d7882 */ /* 0x000fe20000000000 */
[----:B------:R-:W-:-:S02]  /*3d50*/  ULOP3.LUT UR13, UR13, 0x10000, URZ, 0xfc, !UPT ;  /* 0x000100000d0d7892 */ /* 0x000fc4000f8efcff */
[----:B------:R-:W-:Y:S02]  /*3d60*/  ULOP3.LUT UR14, UR14, 0x10000, URZ, 0xfc, !UPT ;  /* 0x000100000e0e7892 */ /* 0x000fe4000f8efcff */
[----:B------:R-:W-:Y:S01]  /*3d70*/  USEL UR20, UR4, 0x1, !UP0 ;  /* 0x0000000104147887 */ /* 0x000fe2000c000000 */
[----:B------:R-:W-:Y:S01]  /*3d80*/  UMOV UR26, 0x0 ;  /* 0x00000000001a7882 */ /* 0x000fe20000000000 */
[----:B------:R-:W-:Y:S01]  /*3d90*/  UMOV UR27, 0x8100490 ;  /* 0x08100490001b7882 */ /* 0x000fe20000000000 */
[----:B------:R-:W-:Y:S01]  /*3da0*/  UMOV UR24, 0x0 ;  /* 0x0000000000187882 */ /* 0x000fe20000000000 */
[----:B------:R-:W-:Y:S01]  /*3db0*/  UMOV UR25, 0x8100490 ;  /* 0x0810049000197882 */ /* 0x000fe20000000000 */
[----:B------:R-:W-:Y:S01]  /*3dc0*/  UMOV UR22, 0x0 ;  /* 0x0000000000167882 */ /* 0x000fe20000000000 */
[----:B------:R-:W-:Y:S01]  /*3dd0*/  UMOV UR23, 0x8100490 ;  /* 0x0810049000177882 */ /* 0x000fe20000000000 */
[----:B-1----:R-:W-:Y:S02]  /*3de0*/  R2UR UR21, R2 ;  /* 0x00000000021572ca */ /* 0x002fe400000e0000 */
[----:B------:R-:W-:-:S13]  /*3df0*/  CS2R R2, SRZ ;  /* 0x0000000000027805 */ /* 0x000fda000001ff00 */
.L_x_88:
[C---:B------:R-:W-:Y:S02]  /*3e00*/  LEA R0, R8.reuse, UR5, 0x3 ;  /* 0x0000000508007c11 */ /* 0x040fe4000f8e18ff */
[----:B------:R-:W-:Y:S02]  /*3e10*/  SHF.L.U32 R4, R3, 0x1f, RZ ;  /* 0x0000001f03047819 */ /* 0x000fe400000006ff */
[----:B------:R-:W-:Y:S02]  /*3e20*/  LEA R5, R8, UR5, 0x4 ;  /* 0x0000000508057c11 */ /* 0x000fe4000f8e20ff */
[----:B------:R-:W1:Y:S02]  /*3e30*/  SYNCS.PHASECHK.TRANS64.TRYWAIT P0, [R0+URZ+0x150], R4 ;  /* 0x00015004000075a7 */ /* 0x000e6400080011ff */
[----:B-1-34-:R-:W-:Y:S05]  /*3e40*/  @!P0 BRA `(.L_x_81) ;  /* 0x0000005c00ac8947 */ /* 0x01afea0003800000 */
.L_x_189:
[----:B-1----:R-:W1:Y:S01]  /*3e50*/  LDS.128 R4, [R5+0x1e0] ;  /* 0x0001e00005047984 */ /* 0x002e620000000c00 */
[----:B------:R-:W-:Y:S02]  /*3e60*/  VIADD R0, R0, 0x160 ;  /* 0x0000016000007836 */ /* 0x000fe40000000000 */
[----:B------:R-:W-:Y:S01]  /*3e70*/  VIADD R8, R8, 0x1 ;  /* 0x0000000108087836 */ /* 0x000fe20000000000 */
[----:B------:R-:W-:Y:S01]  /*3e80*/  @!PT LDS RZ, [RZ] ;  /* 0x00000000fffff984 */ /* 0x000fe20000000800 */
[----:B------:R-:W-:Y:S01]  /*3e90*/  @!PT LDS RZ, [RZ] ;  /* 0x00000000fffff984 */ /* 0x000fe20000000800 */
[----:B------:R-:W-:Y:S01]  /*3ea0*/  @!PT LDS RZ, [RZ] ;  /* 0x00000000fffff984 */ /* 0x000fe20000000800 */
[----:B------:R-:W-:Y:S01]  /*3eb0*/  @!PT LDS RZ, [RZ] ;  /* 0x00000000fffff984 */ /* 0x000fe20000000800 */
[----:B------:R2:W-:Y:S06]  /*3ec0*/  MEMBAR.ALL.CTA ;  /* 0x0000000000007992 */ /* 0x0005ec0000008000 */
[----:B--2---:R-:W2:Y:S01]  /*3ed0*/  FENCE.VIEW.ASYNC.S ;  /* 0x00000000000073c6 */ /* 0x004ea20000000000 */
[----:B------:R-:W-:-:S04]  /*3ee0*/  PRMT R0, RZ, 0x654, R0 ;  /* 0x00000654ff007816 */ /* 0x000fc80000000000 */
[----:B--2---:R2:W-:Y:S01]  /*3ef0*/  SYNCS.ARRIVE.TRANS64.RED.A1T0 RZ, [R0+URZ], RZ ;  /* 0x000000ff00ff79a7 */ /* 0x0045e200081004ff */
[----:B-1----:R-:W-:Y:S01]  /*3f00*/  LOP3.LUT P1, RZ, R6, 0x1, RZ, 0xc0, !PT ;  /* 0x0000000106ff7812 */ /* 0x002fe2000782c0ff */
[----:B--2---:R-:W-:-:S12]  /*3f10*/  BRA.U UP2, `(.L_x_82) ;  /* 0x0000000502087547 */ /* 0x004fd8000b800000 */
[----:B------:R-:W1:Y:S01]  /*3f20*/  LDCU UR8, c[0x0][0x38c] ;  /* 0x00007180ff0877ac */ /* 0x000e620008000800 */
[----:B------:R-:W-:Y:S02]  /*3f30*/  PLOP3.LUT P2, PT, PT, PT, PT, 0x80, 0x8 ;  /* 0x000000000008781c */ /* 0x000fe40003f4f070 */
[----:B------:R-:W-:Y:S01]  /*3f40*/  SHF.L.U32 R4, R9, 0x1f, RZ ;  /* 0x0000001f09047819 */ /* 0x000fe200000006ff */
[----:B------:R-:W-:Y:S02]  /*3f50*/  ULEA UR9, UR19, UR5, 0x3 ;  /* 0x0000000513097291 */ /* 0x000fe4000f8e18ff */
[----:B------:R-:W-:Y:S02]  /*3f60*/  ULEA UR10, UR19, UR21, 0x5 ;  /* 0x00000015130a7291 */ /* 0x000fe4000f8e28ff */
[----:B-1----:R-:W-:-:S06]  /*3f70*/  UISETP.GE.AND UP0, UPT, UR8, 0x1, UPT ;  /* 0x000000010800788c */ /* 0x002fcc000bf06270 */
[----:B------:R-:W-:-:S05]  /*3f80*/  PLOP3.LUT P0, PT, PT, PT, UP0, 0x80, 0x8 ;  /* 0x000000000008781c */ /* 0x000fca0003f0f008 */
[----:B------:R-:W-:-:S08]  /*3f90*/  @UP0 ULEA UR8, UR18, UR5, 0x3 ;  /* 0x0000000512080291 */ /* 0x000fd0000f8e18ff */
[----:B------:R-:W-:-:S04]  /*3fa0*/  @P0 SHF.L.U32 R0, R2, 0x1f, RZ ;  /* 0x0000001f02000819 */ /* 0x000fc800000006ff */
[----:B------:R1:W2:Y:S01]  /*3fb0*/  @P0 SYNCS.PHASECHK.TRANS64.TRYWAIT P2, [UR8], R0 ;  /* 0x00000000ff0005a7 */ /* 0x0002a20008041108 */
[----:B------:R-:W3:Y:S02]  /*3fc0*/  SYNCS.PHASECHK.TRANS64.TRYWAIT P0, [UR9+0x190], R4 ;  /* 0x00019004ff0075a7 */ /* 0x000ee40008001109 */
[----:B-123--:R-:W-:Y:S05]  /*3fd0*/  @!P0 BRA `(.L_x_83) ;  /* 0x0000005c005c8947 */ /* 0x00efea0003800000 */
.L_x_191:
[----:B------:R-:W-:Y:S01]  /*3fe0*/  UMOV UR16, UR17 ;  /* 0x0000001100107c82 */ /* 0x000fe20008000000 */
[----:B------:R-:W-:Y:S05]  /*3ff0*/  BRA.U !UP0, `(.L_x_84) ;  /* 0x0000000108c07547 */ /* 0x000fea000b800000 */
[----:B------:R-:W-:Y:S02]  /*4000*/  UIADD3 UR16, UPT, UPT, UR20, UR17, URZ ;  /* 0x0000001114107290 */ /* 0x000fe4000fffe0ff */
[----:B------:R-:W-:Y:S01]  /*4010*/  UPLOP3.LUT UP3, UPT, UPT, UPT, UPT, 0x40, 0x4 ;  /* 0x000000000004789c */ /* 0x000fe20003f6e870 */
[----:B------:R-:W-:Y:S01]  /*4020*/  UMOV UR15, UR4 ;  /* 0x00000004000f7c82 */ /* 0x000fe20008000000 */
[----:B------:R-:W-:-:S09]  /*4030*/  UMOV UR46, UR18 ;  /* 0x00000012002e7c82 */ /* 0x000fd20008000000 */
.L_x_87:
[----:B--2---:R-:W-:Y:S01]  /*4040*/  ULEA UR8, UR46, UR5, 0x3 ;  /* 0x000000052e087291 */ /* 0x004fe2000f8e18ff */
[----:B---3--:R-:W-:Y:S11]  /*4050*/  @P2 BRA `(.L_x_85) ;  /* 0x00000000000c2947 */ /* 0x008ff60003800000 */
[----:B-1----:R-:W-:Y:S04]  /*4060*/  SHF.L.U32 R4, R2, 0x1f, RZ ;  /* 0x0000001f02047819 */ /* 0x002fe800000006ff */
[----:B------:R-:W1:Y:S02]  /*4070*/  SYNCS.PHASECHK.TRANS64.TRYWAIT P0, [UR8], R4 ;  /* 0x00000004ff0075a7 */ /* 0x000e640008001108 */
[----:B-1----:R-:W-:Y:S05]  /*4080*/  @!P0 BRA `(.L_x_86) ;  /* 0x0000005c00488947 */ /* 0x002fea0003800000 */
.L_x_85:
[----:B------:R-:W-:Y:S01]  /*4090*/  UISETP.NE.AND UP0, UPT, UR15, 0x1, UPT ;  /* 0x000000010f00788c */ /* 0x000fe2000bf05270 */
[----:B------:R-:W-:Y:S01]  /*40a0*/  PLOP3.LUT P2, PT, PT, PT, PT, 0x80, 0x8 ;  /* 0x000000000008781c */ /* 0x000fe20003f4f070 */
[----:B------:R-:W-:Y:S02]  /*40b0*/  UIADD3 UR18, UPT, UPT, UR46, 0x1, URZ ;  /* 0x000000012e127890 */ /* 0x000fe4000fffe0ff */
[----:B------:R-:W-:Y:S02]  /*40c0*/  ULEA UR32, UR46, UR14, 0x8 ;  /* 0x0000000e2e207291 */ /* 0x000fe4000f8e40ff */
[----:B------:R-:W-:Y:S01]  /*40d0*/  UISETP.NE.AND UP1, UPT, UR18, 0x11, UPT ;  /* 0x000000111200788c */ /* 0x000fe2000bf25270 */
[----:B------:R-:W-:Y:S01]  /*40e0*/  PLOP3.LUT P0, PT, PT, PT, UP0, 0x80, 0x8 ;  /* 0x000000000008781c */ /* 0x000fe20003f0f008 */
[----:B------:R-:W-:Y:S02]  /*40f0*/  UIADD3 UR44, UPT, UPT, UR32, 0x2, URZ ;  /* 0x00000002202c7890 */ /* 0x000fe4000fffe0ff */
[----:B------:R-:W-:Y:S02]  /*4100*/  USEL UR31, URZ, 0x1, UP1 ;  /* 0x00000001ff1f7887 */ /* 0x000fe40008800000 */
[----:B------:R-:W-:Y:S02]  /*4110*/  USEL UR18, UR18, URZ, UP1 ;  /* 0x000000ff12127287 */ /* 0x000fe40008800000 */
[----:B------:R-:W-:Y:S02]  /*4120*/  UIADD3 UR40, UPT, UPT, UR32, 0x4, URZ ;  /* 0x0000000420287890 */ /* 0x000fe4000fffe0ff */
[----:B------:R-:W-:Y:S01]  /*4130*/  @UP0 ULEA UR30, UR18, UR5, 0x3 ;  /* 0x00000005121e0291 */ /* 0x000fe2000f8e18ff */
[----:B------:R-:W-:Y:S01]  /*4140*/  LOP3.LUT R2, R2, UR31, RZ, 0x3c, !PT ;  /* 0x0000001f02027c12 */ /* 0x000fe2000f8e3cff */
[----:B------:R-:W-:Y:S02]  /*4150*/  UIADD3 UR36, UPT, UPT, UR32, 0x6, URZ ;  /* 0x0000000620247890 */ /* 0x000fe4000fffe0ff */
[----:B------:R-:W-:Y:S01]  /*4160*/  UIADD3 UR8, UPT, UPT, UR8, 0x88, URZ ;  /* 0x0000008808087890 */ /* 0x000fe2000fffe0ff */
[----:B-1----:R-:W-:Y:S01]  /*4170*/  @P0 SHF.L.U32 R0, R2, 0x1f, RZ ;  /* 0x0000001f02000819 */ /* 0x002fe200000006ff */
[----:B------:R-:W-:Y:S02]  /*4180*/  UIADD3 UR17, UPT, UPT, UR17, 0x1, URZ ;  /* 0x0000000111117890 */ /* 0x000fe4000fffe0ff */
[----:B------:R-:W-:Y:S01]  /*4190*/  UIADD3 UR15, UPT, UPT, UR15, -0x1, URZ ;  /* 0xffffffff0f0f7890 */ /* 0x000fe2000fffe0ff */
[----:B------:R2:W3:Y:S01]  /*41a0*/  @P0 SYNCS.PHASECHK.TRANS64.TRYWAIT P2, [UR30], R0 ;  /* 0x00000000ff0005a7 */ /* 0x0004e2000804111e */
[----:B------:R-:W-:Y:S02]  /*41b0*/  ULEA UR30, UR46, UR13, 0x9 ;  /* 0x0000000d2e1e7291 */ /* 0x000fe4000f8e48ff */
[----:B------:R-:W-:Y:S02]  /*41c0*/  UISETP.NE.AND UP0, UPT, UR17, UR16, UPT ;  /* 0x000000101100728c */ /* 0x000fe4000bf05270 */
[----:B------:R-:W-:Y:S02]  /*41d0*/  UIADD3 UR42, UPT, UPT, UR30, 0x2, URZ ;  /* 0x000000021e2a7890 */ /* 0x000fe4000fffe0ff */
[----:B------:R-:W-:Y:S02]  /*41e0*/  UIADD3 UR38, UPT, UPT, UR30, 0x4, URZ ;  /* 0x000000041e267890 */ /* 0x000fe4000fffe0ff */
[----:B------:R-:W-:Y:S01]  /*41f0*/  UIADD3 UR34, UPT, UPT, UR30, 0x6, URZ ;  /* 0x000000061e227890 */ /* 0x000fe2000fffe0ff */
[----:B------:R-:W-:Y:S01]  /*4200*/  UMOV UR33, 0x40004040 ;  /* 0x4000404000217882 */ /* 0x000fe20000000000 */
[----:B------:R-:W-:Y:S01]  /*4210*/  UMOV UR31, 0x40004040 ;  /* 0x40004040001f7882 */ /* 0x000fe20000000000 */
[----:B------:R-:W-:Y:S01]  /*4220*/  UMOV UR45, 0x40004040 ;  /* 0x40004040002d7882 */ /* 0x000fe20000000000 */
[----:B------:R2:W-:Y:S01]  /*4230*/  UTCHMMA.2CTA gdesc[UR30], gdesc[UR32], tmem[UR10], tmem[UR28], idesc[UR29], UP3 ;  /* 0x00ff1c201e0075ea */ /* 0x0005e20009a0000a */
[----:B------:R-:W-:Y:S01]  /*4240*/  UPLOP3.LUT UP3, UPT, UPT, UPT, UPT, 0x80, 0x8 ;  /* 0x000000000008789c */ /* 0x000fe20003f6f070 */
[----:B------:R-:W-:Y:S01]  /*4250*/  UMOV UR43, 0x40004040 ;  /* 0x40004040002b7882 */ /* 0x000fe20000000000 */
[----:B------:R-:W-:Y:S01]  /*4260*/  UMOV UR41, 0x40004040 ;  /* 0x4000404000297882 */ /* 0x000fe20000000000 */
[----:B------:R2:W-:Y:S01]  /*4270*/  UTCHMMA.2CTA gdesc[UR42], gdesc[UR44], tmem[UR10], tmem[UR26], idesc[UR27], UPT ;  /* 0x00ff1a2c2a0075ea */ /* 0x0005e2000ba0000a */
[----:B------:R-:W-:Y:S01]  /*4280*/  UMOV UR39, 0x40004040 ;  /* 0x4000404000277882 */ /* 0x000fe20000000000 */
[----:B------:R-:W-:Y:S01]  /*4290*/  UMOV UR37, 0x40004040 ;  /* 0x4000404000257882 */ /* 0x000fe20000000000 */
[----:B------:R-:W-:Y:S01]  /*42a0*/  UMOV UR35, 0x40004040 ;  /* 0x4000404000237882 */ /* 0x000fe20000000000 */
[----:B------:R2:W-:Y:S01]  /*42b0*/  UTCHMMA.2CTA gdesc[UR38], gdesc[UR40], tmem[UR10], tmem[UR24], idesc[UR25], UPT ;  /* 0x00ff1828260075ea */ /* 0x0005e2000ba0000a */
[----:B------:R2:W-:Y:S01]  /*42c0*/  UTCHMMA.2CTA gdesc[UR34], gdesc[UR36], tmem[UR10], tmem[UR22], idesc[UR23], UPT ;  /* 0x00ff1624220075ea */ /* 0x0005e2000ba0000a */
[----:B------:R2:W-:Y:S01]  /*42d0*/  UTCBAR.2CTA.MULTICAST [UR8], URZ, UR12 ;  /* 0x000000ff080073e9 */ /* 0x0005e2000820080c */
[----:B------:R-:W-:Y:S01]  /*42e0*/  UMOV UR46, UR18 ;  /* 0x00000012002e7c82 */ /* 0x000fe20008000000 */
[----:B------:R-:W-:Y:S05]  /*42f0*/  BRA.U UP0, `(.L_x_87) ;  /* 0xfffffffd00507547 */ /* 0x000fea000b83ffff */
.L_x_84:
[----:B------:R-:W-:Y:S01]  /*4300*/  UIADD3 UR9, UPT, UPT, UR9, 0x170, URZ ;  /* 0x0000017009097890 */ /* 0x000fe2000fffe0ff */
[----:B------:R-:W-:-:S08]  /*4310*/  UMOV UR17, UR16 ;  /* 0x0000001000117c82 */ /* 0x000fd00008000000 */
[----:B------:R4:W-:Y:S01]  /*4320*/  UTCBAR.2CTA.MULTICAST [UR9], URZ, UR11 ;  /* 0x000000ff090073e9 */ /* 0x0009e2000820080b */
[----:B------:R-:W-:Y:S02]  /*4330*/  NOP ;  /* 0x0000000000007918 */ /* 0x000fe40000000000 */
.L_x_82:
[----:B------:R-:W-:Y:S01]  /*4340*/  UIADD3 UR19, UPT, UPT, UR19, 0x1, URZ ;  /* 0x0000000113137890 */ /* 0x000fe2000fffe0ff */
[----:B------:R-:W-:-:S03]  /*4350*/  ISETP.NE.AND P0, PT, R8, 0x2, PT ;  /* 0x000000020800780c */ /* 0x000fc60003f05270 */
[----:B------:R-:W-:Y:S01]  /*4360*/  UISETP.NE.AND UP0, UPT, UR19, 0x4, UPT ;  /* 0x000000041300788c */ /* 0x000fe2000bf05270 */
[----:B-12---:R-:W-:Y:S02]  /*4370*/  SEL R0, RZ, 0x1, P0 ;  /* 0x00000001ff007807 */ /* 0x006fe40000000000 */
[----:B------:R-:W-:Y:S01]  /*4380*/  SEL R8, R8, RZ, P0 ;  /* 0x000000ff08087207 */ /* 0x000fe20000000000 */
[----:B------:R-:W-:Y:S01]  /*4390*/  USEL UR8, URZ, 0x1, UP0 ;  /* 0x00000001ff087887 */ /* 0x000fe20008000000 */
[----:B------:R-:W-:Y:S01]  /*43a0*/  LOP3.LUT R3, R3, R0, RZ, 0x3c, !PT ;  /* 0x0000000003037212 */ /* 0x000fe200078e3cff */
[----:B------:R-:W-:-:S04]  /*43b0*/  USEL UR19, UR19, URZ, UP0 ;  /* 0x000000ff13137287 */ /* 0x000fc80008000000 */
[----:B------:R-:W-:Y:S01]  /*43c0*/  LOP3.LUT R9, R9, UR8, RZ, 0x3c, !PT ;  /* 0x0000000809097c12 */ /* 0x000fe2000f8e3cff */
[----:B------:R-:W-:Y:S07]  /*43d0*/  @P1 BRA `(.L_x_88) ;  /* 0xfffffff800881947 */ /* 0x000fee000383ffff */
[----:B------:R-:W1:Y:S01]  /*43e0*/  S2UR UR4, SR_CgaCtaId ;  /* 0x00000000000479c3 */ /* 0x000e620000008800 */
[----:B------:R-:W-:Y:S01]  /*43f0*/  ELECT P0, URZ, PT ;  /* 0x0000000000ff782f */ /* 0x000fe20003800000 */
[----:B------:R-:W-:Y:S01]  /*4400*/  HFMA2 R0, -RZ, RZ, 0, 5.9604644775390625e-08 ;  /* 0x00000001ff007431 */ /* 0x000fe200000001ff */
[----:B------:R-:W-:-:S05]  /*4410*/  UMOV UR8, 0x40 ;  /* 0x0000004000087882 */ /* 0x000fca0000000000 */
[----:B------:R-:W-:Y:S01]  /*4420*/  UVIRTCOUNT.DEALLOC.SMPOOL 0x80 ;  /* 0x000000800000784c */ /* 0x000fe20000000000 */
[----:B------:R-:W-:Y:S02]  /*4430*/  UISETP.NE.AND UP0, UPT, UR7, URZ, UPT ;  /* 0x000000ff0700728c */ /* 0x000fe4000bf05270 */
[----:B-1----:R-:W-:-:S09]  /*4440*/  ULEA UR4, UR4, UR8, 0x18 ;  /* 0x0000000804047291 */ /* 0x002fd2000f8ec0ff */
[----:B------:R1:W-:Y:S01]  /*4450*/  @P0 STS.U8 [UR4+0x1c], R0 ;  /* 0x00001c00ff000988 */ /* 0x0003e20008000004 */
[----:B------:R-:W-:Y:S05]  /*4460*/  BRA.U UP0, `(.L_x_89) ;  /* 0x0000000100a07547 */ /* 0x000fea000b800000 */
[----:B------:R-:W-:Y:S01]  /*4470*/  UIADD3 UR7, UPT, UPT, UR5, 0x190, URZ ;  /* 0x0000019005077890 */ /* 0x000fe2000fffe0ff */
[----:B------:R-:W-:-:S03]  /*4480*/  SHF.L.U32 R2, R9, 0x1f, RZ ;  /* 0x0000001f09027819 */ /* 0x000fc600000006ff */
[----:B------:R-:W-:-:S09]  /*4490*/  ULEA UR8, UR19, UR7, 0x3 ;  /* 0x0000000713087291 */ /* 0x000fd2000f8e18ff */
[----:B------:R-:W2:Y:S02]  /*44a0*/  SYNCS.PHASECHK.TRANS64.TRYWAIT P0, [UR8], R2 ;  /* 0x00000002ff0075a7 */ /* 0x000ea40008001108 */
[----:B--2---:R-:W-:Y:S05]  /*44b0*/  @!P0 BRA `(.L_x_90) ;  /* 0x0000005800548947 */ /* 0x004fea0003800000 */
.L_x_194:
[----:B----4-:R-:W-:-:S04]  /*44c0*/  UIADD3 UR9, UPT, UPT, UR19, 0x1, URZ ;  /* 0x0000000113097890 */ /* 0x010fc8000fffe0ff */
        /* <DEDUP_REMOVED lines=8> */
.L_x_196:
        /* <DEDUP_REMOVED lines=9> */
.L_x_198:
[----:B------:R-:W-:-:S04]  /*45e0*/  UIADD3 UR9, UPT, UPT, UR9, 0x1, URZ ;  /* 0x0000000109097890 */ /* 0x000fc8000fffe0ff */
[----:B------:R-:W-:-:S04]  /*45f0*/  UISETP.NE.AND UP1, UPT, UR9, 0x4, UPT ;  /* 0x000000040900788c */ /* 0x000fc8000bf25270 */
[----:B------:R-:W-:Y:S02]  /*4600*/  USEL UR8, URZ, 0x1, UP1 ;  /* 0x00000001ff087887 */ /* 0x000fe40008800000 */
[----:B------:R-:W-:-:S04]  /*4610*/  USEL UR9, UR9, URZ, UP1 ;  /* 0x000000ff09097287 */ /* 0x000fc80008800000 */
[----:B------:R-:W-:Y:S01]  /*4620*/  ULEA UR9, UR9, UR7, 0x3 ;  /* 0x0000000709097291 */ /* 0x000fe2000f8e18ff */
[----:B------:R-:W-:-:S04]  /*4630*/  LOP3.LUT R2, R2, UR8, RZ, 0x3c, !PT ;  /* 0x0000000802027c12 */ /* 0x000fc8000f8e3cff */
[----:B------:R-:W-:Y:S01]  /*4640*/  SHF.L.U32 R2, R2, 0x1f, RZ ;  /* 0x0000001f02027819 */ /* 0x000fe200000006ff */
[----:B-1----:R-:W-:-:S04]  /*4650*/  IMAD.U32 R0, RZ, RZ, UR9 ;  /* 0x00000009ff007e24 */ /* 0x002fc8000f8e00ff */
[----:B------:R1:W2:Y:S03]  /*4660*/  SYNCS.PHASECHK.TRANS64.TRYWAIT P0, [R0+URZ], R2 ;  /* 0x00000002000075a7 */ /* 0x0002a600080011ff */
[----:B--2---:R-:W-:Y:S05]  /*4670*/  @!P0 NANOSLEEP.SYNCS 0x989680 ;  /* 0x009896800000895d */ /* 0x004fea0003900000 */
[----:B------:R-:W2:Y:S02]  /*4680*/  @!P0 SYNCS.PHASECHK.TRANS64 P0, [R0+URZ], R2 ;  /* 0x00000002000085a7 */ /* 0x000ea400080010ff */
[----:B--2---:R-:W-:Y:S05]  /*4690*/  @P0 BRA `(.L_x_93) ;  /* 0x0000000000200947 */ /* 0x004fea0003800000 */
.L_x_94:
[----:B--2---:R2:W4:Y:S02]  /*46a0*/  SYNCS.PHASECHK.TRANS64.TRYWAIT P0, [R0+URZ], R2 ;  /* 0x00000002000075a7 */ /* 0x00452400080011ff */
[----:B----4-:R-:W-:Y:S05]  /*46b0*/  @!P0 NANOSLEEP.SYNCS 0x989680 ;  /* 0x009896800000895d */ /* 0x010fea0003900000 */
[----:B------:R-:W4:Y:S02]  /*46c0*/  @!P0 SYNCS.PHASECHK.TRANS64 P0, [R0+URZ], R2 ;  /* 0x00000002000085a7 */ /* 0x000f2400080010ff */
[----:B----4-:R-:W-:Y:S05]  /*46d0*/  @!P0 BRA `(.L_x_94) ;  /* 0xfffffffc00f08947 */ /* 0x010fea000383ffff */
[----:B------:R-:W-:Y:S05]  /*46e0*/  BRA `(.L_x_93) ;  /* 0x00000000000c7947 */ /* 0x000fea0003800000 */
.L_x_89:
[----:B------:R-:W-:-:S04]  /*46f0*/  UIADD3 UR7, UPT, UPT, UR5, 0x1d0, URZ ;  /* 0x000001d005077890 */ /* 0x000fc8000fffe0ff */
[----:B------:R-:W-:-:S09]  /*4700*/  UPRMT UR7, UR6, 0x654, UR7 ;  /* 0x0000065406077896 */ /* 0x000fd20008000007 */
[----:B------:R-:W-:Y:S03]  /*4710*/  SYNCS.ARRIVE.TRANS64.RED.A1T0 RZ, [UR7], RZ ;  /* 0x000000ffffff79a7 */ /* 0x000fe60008100407 */
.L_x_93:
[----:B-12---:R-:W-:Y:S01]  /*4720*/  SHF.L.U32 R2, RZ, 0x1f, RZ ;  /* 0x0000001fff027819 */ /* 0x006fe200000006ff */
[----:B------:R-:W-:Y:S01]  /*4730*/  UIADD3 UR7, UPT, UPT, UR5, 0x1d0, URZ ;  /* 0x000001d005077890 */ /* 0x000fe2000fffe0ff */
[----:B------:R-:W-:Y:S02]  /*4740*/  PLOP3.LUT P0, PT, PT, PT, UP0, 0x80, 0x8 ;  /* 0x000000000008781c */ /* 0x000fe40003f0f008 */
[----:B------:R-:W1:Y:S02]  /*4750*/  SYNCS.PHASECHK.TRANS64.TRYWAIT P1, [UR5+0x1d0], R2 ;  /* 0x0001d002ff0075a7 */ /* 0x000e640008021105 */
[----:B-1----:R-:W-:Y:S09]  /*4760*/  @!P1 BRA `(.L_x_95) ;  /* 0x0000005400f09947 */ /* 0x002ff20003800000 */
.L_x_200:
[----:B------:R-:W-:Y:S02]  /*4770*/  @!UP0 UPRMT UR7, UR6, 0x654, UR7 ;  /* 0x0000065406078896 */ /* 0x000fe40008000007 */
[----:B------:R-:W-:Y:S01]  /*4780*/  ULOP3.LUT UR6, UR21, 0xffff, URZ, 0xc0, !UPT ;  /* 0x0000ffff15067892 */ /* 0x000fe2000f8ec0ff */
[----:B------:R-:W-:Y:S01]  /*4790*/  UMOV UR8, 0xffff ;  /* 0x0000ffff00087882 */ /* 0x000fe20000000000 */
[----:B------:R-:W-:Y:S02]  /*47a0*/  UMOV UR5, 0x1 ;  /* 0x0000000100057882 */ /* 0x000fe40000000000 */
[----:B------:R-:W-:-:S03]  /*47b0*/  USHF.R.U32.HI UR6, URZ, 0x5, UR6 ;  /* 0x00000005ff067899 */ /* 0x000fc60008011606 */
[----:B------:R-:W-:Y:S01]  /*47c0*/  @!P0 SYNCS.ARRIVE.TRANS64.RED.A1T0 RZ, [UR7], RZ ;  /* 0x000000ffffff89a7 */ /* 0x000fe20008100407 */
[----:B------:R-:W-:Y:S01]  /*47d0*/  NOP ;  /* 0x0000000000007918 */ /* 0x000fe20000000000 */
[----:B-1----:R-:W1:Y:S01]  /*47e0*/  LDS R0, [UR4+0x14] ;  /* 0x00001404ff007984 */ /* 0x002e620008000800 */
[----:B------:R-:W-:Y:S02]  /*47f0*/  USHF.L.U32 UR8, UR8, UR6, URZ ;  /* 0x0000000608087299 */ /* 0x000fe400080006ff */
[----:B------:R-:W-:-:S04]  /*4800*/  USHF.L.U32 UR5, UR5, UR6, URZ ;  /* 0x0000000605057299 */ /* 0x000fc800080006ff */
[----:B-1----:R-:W-:-:S04]  /*4810*/  LOP3.LUT R0, R0, UR8, RZ, 0xc0, !PT ;  /* 0x0000000800007c12 */ /* 0x002fc8000f8ec0ff */
[----:B------:R-:W-:-:S13]  /*4820*/  ISETP.NE.AND P0, PT, R0, UR8, PT ;  /* 0x0000000800007c0c */ /* 0x000fda000bf05270 */
[----:B------:R-:W-:Y:S05]  /*4830*/  @P0 BRA `(.L_x_96) ;  /* 0x0000000000580947 */ /* 0x000fea0003800000 */
[----:B------:R-:W1:Y:S02]  /*4840*/  LDS R0, [UR4+0x18] ;  /* 0x00001804ff007984 */ /* 0x000e640008000800 */
[----:B-1----:R-:W-:-:S04]  /*4850*/  LOP3.LUT R0, R0, UR5, RZ, 0xc0, !PT ;  /* 0x0000000500007c12 */ /* 0x002fc8000f8ec0ff */
[----:B------:R-:W-:-:S13]  /*4860*/  ISETP.NE.AND P0, PT, R0, UR5, PT ;  /* 0x0000000500007c0c */ /* 0x000fda000bf05270 */
[----:B------:R-:W-:Y:S05]  /*4870*/  @P0 BRA `(.L_x_97) ;  /* 0x00000000003c0947 */ /* 0x000fea0003800000 */
[----:B------:R-:W1:Y:S01]  /*4880*/  S2R R2, SR_LANEID ;  /* 0x0000000000027919 */ /* 0x000e620000000000 */
[----:B------:R-:W-:Y:S01]  /*4890*/  ULOP3.LUT UR8, URZ, UR8, URZ, 0x33, !UPT ;  /* 0x00000008ff087292 */ /* 0x000fe2000f8e33ff */
[----:B------:R-:W-:Y:S02]  /*48a0*/  VOTEU.ANY UR7, UPT, PT ;  /* 0x0000000000077886 */ /* 0x000fe400038e0100 */
[----:B------:R-:W-:-:S03]  /*48b0*/  UFLO.U32 UR7, UR7 ;  /* 0x00000007000772bd */ /* 0x000fc600080e0000 */
[----:B------:R-:W-:-:S04]  /*48c0*/  IMAD.U32 R0, RZ, RZ, UR8 ;  /* 0x00000008ff007e24 */ /* 0x000fc8000f8e00ff */
[----:B------:R2:W3:Y:S02]  /*48d0*/  REDUX UR6, R0 ;  /* 0x00000000000673c4 */ /* 0x0004e40000000000 */
[----:B------:R1:W-:Y:S02]  /*48e0*/  UTCATOMSWS.AND URZ, UR8 ;  /* 0x0000000800ff79e3 */ /* 0x0003e40008000000 */
[----:B-1----:R-:W-:Y:S02]  /*48f0*/  ISETP.EQ.U32.AND P0, PT, R2, UR7, PT ;  /* 0x0000000702007c0c */ /* 0x002fe4000bf02070 */
[----:B--2---:R-:W-:Y:S02]  /*4900*/  LOP3.LUT R0, RZ, UR5, RZ, 0x33, !PT ;  /* 0x00000005ff007c12 */ /* 0x004fe4000f8e33ff */
[----:B---3--:R-:W-:Y:S02]  /*4910*/  MOV R2, UR6 ;  /* 0x0000000600027c02 */ /* 0x008fe40008000f00 */
[----:B------:R-:W1:Y:S07]  /*4920*/  REDUX UR5, R0 ;  /* 0x00000000000573c4 */ /* 0x000e6e0000000000 */
[----:B------:R2:W-:Y:S01]  /*4930*/  @P0 ATOMS.AND RZ, [UR4+0x14], R2 ;  /* 0x00001402ffff098c */ /* 0x0005e2000a800004 */
[----:B-1----:R-:W-:-:S05]  /*4940*/  IMAD.U32 R0, RZ, RZ, UR5 ;  /* 0x00000005ff007e24 */ /* 0x002fca000f8e00ff */
[----:B------:R2:W-:Y:S01]  /*4950*/  @P0 ATOMS.AND RZ, [UR4+0x18], R0 ;  /* 0x00001800ffff098c */ /* 0x0005e2000a800004 */
[----:B------:R-:W-:Y:S05]  /*4960*/  BRA `(.L_x_98) ;  /* 0x0000000000147947 */ /* 0x000fea0003800000 */
.L_x_97:
[----:B------:R-:W-:Y:S02]  /*4970*/  MOV R2, 0x4990 ;  /* 0x0000499000027802 */ /* 0x000fe40000000f00 */
[----:B---345:R-:W-:Y:S05]  /*4980*/  CALL.REL.NOINC `($__internal_0_$__cuda_sm10x_tcgen05_guardrail_trap_col_being_dealloced_not_returned_by_alloc) ;  /* 0x0000005800487944 */ /* 0x038fea0003c00000 */
[----:B------:R-:W-:Y:S05]  /*4990*/  BRA `(.L_x_98) ;  /* 0x0000000000087947 */ /* 0x000fea0003800000 */
.L_x_96:
[----:B------:R-:W-:Y:S02]  /*49a0*/  MOV R2, 0x49c0 ;  /* 0x000049c000027802 */ /* 0x000fe40000000f00 */
[----:B---345:R-:W-:Y:S05]  /*49b0*/  CALL.REL.NOINC `($__internal_2_$__cuda_sm10x_tcgen05_guardrail_trap_unallocated_columns_being_dealloced) ;  /* 0x0000005800547944 */ /* 0x038fea0003c00000 */
.L_x_98:
[----:B------:R-:W-:Y:S01]  /*49c0*/  NOP ;  /* 0x0000000000007918 */ /* 0x000fe20000000000 */
[----:B----4-:R-:W-:Y:S05]  /*49d0*/  EXIT ;  /* 0x000000000000794d */ /* 0x010fea0003800000 */
.L_x_69:
[----:B------:R-:W-:-:S09]  /*49e0*/  UISETP.NE.OR UP5, UPT, UR12, 0x3, UP5 ;  /* 0x000000030c00788c */ /* 0x000fd2000afa5670 */
[----:B------:R-:W-:Y:S05]  /*49f0*/  BRA.U UP5, `(.L_x_99) ;  /* 0x0000000d05e87547 */ /* 0x000fea000b800000 */
[----:B------:R-:W1:Y:S01]  /*4a00*/  LDC R0, c[0x0][0xb30] ;  /* 0x0002cc00ff007b82 */ /* 0x000e620000000800 */
[----:B------:R-:W2:Y:S01]  /*4a10*/  LDCU.64 UR8, c[0x0][0x888] ;  /* 0x00011100ff0877ac */ /* 0x000ea20008000a00 */
[----:B------:R-:W-:Y:S02]  /*4a20*/  HFMA2 R27, -RZ, RZ, 0, 0 ;  /* 0x00000000ff1b7431 */ /* 0x000fe400000001ff */
[----:B------:R-:W-:Y:S01]  /*4a30*/  IMAD.MOV.U32 R29, RZ, RZ, 0x1 ;  /* 0x00000001ff1d7424 */ /* 0x000fe200078e00ff */
[----:B------:R-:W-:Y:S01]  /*4a40*/  MOV R25, 0x1000 ;  /* 0x0000100000197802 */ /* 0x000fe20000000f00 */
[----:B------:R-:W3:Y:S01]  /*4a50*/  LDCU.64 UR6, c[0x0][0x890] ;  /* 0x00011200ff0677ac */ /* 0x000ee20008000a00 */
[----:B------:R-:W-:Y:S01]  /*4a60*/  IMAD.MOV.U32 R28, RZ, RZ, RZ ;  /* 0x000000ffff1c7224 */ /* 0x000fe200078e00ff */
[----:B------:R-:W4:Y:S01]  /*4a70*/  LDC R24, c[0x0][0x370] ;  /* 0x0000dc00ff187b82 */ /* 0x000f220000000800 */
[----:B------:R-:W-:Y:S01]  /*4a80*/  UMOV UR13, 0x400 ;  /* 0x00000400000d7882 */ /* 0x000fe20000000000 */
[----:B------:R-:W-:-:S02]  /*4a90*/  UPLOP3.LUT UP1, UPT, UPT, UPT, UPT, 0x40, 0x4 ;  /* 0x000000000004789c */ /* 0x000fc40003f2e870 */
[----:B------:R-:W-:Y:S01]  /*4aa0*/  ULEA UR13, UR4, UR13, 0x18 ;  /* 0x0000000d040d7291 */ /* 0x000fe2000f8ec0ff */
[----:B------:R-:W-:-:S03]  /*4ab0*/  UMOV UR14, URZ ;  /* 0x000000ff000e7c82 */ /* 0x000fc60008000000 */
[----:B------:R-:W4:Y:S01]  /*4ac0*/  LDC R3, c[0x0][0xb0c] ;  /* 0x0002c300ff037b82 */ /* 0x000f220000000800 */
[----:B--2---:R-:W-:Y:S02]  /*4ad0*/  UISETP.NE.U32.AND UP4, UPT, UR8, URZ, UPT ;  /* 0x000000ff0800728c */ /* 0x004fe4000bf85070 */
[----:B---3--:R-:W-:-:S05]  /*4ae0*/  UISETP.NE.U32.AND UP6, UPT, UR6, URZ, UPT ;  /* 0x000000ff0600728c */ /* 0x008fca000bfc5070 */
[----:B------:R-:W2:Y:S01]  /*4af0*/  LDC R20, c[0x0][0xb20] ;  /* 0x0002c800ff147b82 */ /* 0x000ea20000000800 */
[----:B-1----:R-:W-:Y:S01]  /*4b00*/  ISETP.NE.AND P1, PT, R0, 0x1, PT ;  /* 0x000000010000780c */ /* 0x002fe20003f25270 */
[----:B------:R-:W-:Y:S02]  /*4b10*/  UISETP.NE.AND.EX UP4, UPT, UR9, URZ, UPT, UP4 ;  /* 0x000000ff0900728c */ /* 0x000fe4000bf85340 */
[----:B------:R-:W-:-:S04]  /*4b20*/  UISETP.NE.AND.EX UP6, UPT, UR7, URZ, UPT, UP6 ;  /* 0x000000ff0700728c */ /* 0x000fc8000bfc5360 */
[----:B------:R-:W1:Y:S08]  /*4b30*/  LDC.64 R30, c[0x0][0x348] ;  /* 0x0000d200ff1e7b82 */ /* 0x000e700000000a00 */
[----:B------:R-:W3:Y:S08]  /*4b40*/  LDC.64 R14, c[0x0][0xb10] ;  /* 0x0002c400ff0e7b82 */ /* 0x000ef00000000a00 */
[----:B------:R-:W1:Y:S08]  /*4b50*/  LDC.64 R6, c[0x0][0xb18] ;  /* 0x0002c600ff067b82 */ /* 0x000e700000000a00 */
[----:B------:R-:W1:Y:S08]  /*4b60*/  LDC.64 R4, c[0x0][0xb28] ;  /* 0x0002ca00ff047b82 */ /* 0x000e700000000a00 */
[----:B--2-4-:R-:W1:Y:S02]  /*4b70*/  LDC R21, c[0x0][0x374] ;  /* 0x0000dd00ff157b82 */ /* 0x014e640000000800 */
.L_x_108:
[C---:B------:R-:W-:Y:S02]  /*4b80*/  LEA R0, R28.reuse, UR13, 0x3 ;  /* 0x0000000d1c007c11 */ /* 0x040fe4000f8e18ff */
[----:B------:R-:W-:Y:S02]  /*4b90*/  SHF.L.U32 R2, R27, 0x1f, RZ ;  /* 0x0000001f1b027819 */ /* 0x000fe400000006ff */
[----:B------:R-:W-:Y:S02]  /*4ba0*/  LEA R16, R28, UR13, 0x4 ;  /* 0x0000000d1c107c11 */ /* 0x000fe4000f8e20ff */
[----:B--2---:R-:W2:Y:S02]  /*4bb0*/  SYNCS.PHASECHK.TRANS64.TRYWAIT P0, [R0+URZ+0x150], R2 ;  /* 0x00015002000075a7 */ /* 0x004ea400080011ff */
[----:B--2---:R-:W-:Y:S05]  /*4bc0*/  @!P0 BRA `(.L_x_100) ;  /* 0x0000005000f08947 */ /* 0x004fea0003800000 */
.L_x_201:
[----:B------:R-:W-:Y:S01]  /*4bd0*/  ISETP.GE.AND P0, PT, R35, 0x1, PT ;  /* 0x000000012300780c */ /* 0x000fe20003f06270 */
[----:B------:R-:W4:Y:S01]  /*4be0*/  LDS.128 R16, [R16+0x1e0] ;  /* 0x0001e00010107984 */ /* 0x000f220000000c00 */
[----:B--2---:R-:W-:Y:S01]  /*4bf0*/  VIADD R0, R0, 0x160 ;  /* 0x0000016000007836 */ /* 0x004fe20000000000 */
[----:B------:R-:W-:Y:S01]  /*4c00*/  @!PT LDS RZ, [RZ] ;  /* 0x00000000fffff984 */ /* 0x000fe20000000800 */
[----:B------:R-:W-:Y:S01]  /*4c10*/  @!PT LDS RZ, [RZ] ;  /* 0x00000000fffff984 */ /* 0x000fe20000000800 */
[----:B------:R-:W-:Y:S01]  /*4c20*/  @!PT LDS RZ, [RZ] ;  /* 0x00000000fffff984 */ /* 0x000fe20000000800 */
[----:B------:R-:W-:Y:S01]  /*4c30*/  @!PT LDS RZ, [RZ] ;  /* 0x00000000fffff984 */ /* 0x000fe20000000800 */
[----:B------:R2:W-:Y:S06]  /*4c40*/  MEMBAR.ALL.CTA ;  /* 0x0000000000007992 */ /* 0x0005ec0000008000 */
[----:B--2---:R-:W2:Y:S01]  /*4c50*/  FENCE.VIEW.ASYNC.S ;  /* 0x00000000000073c6 */ /* 0x004ea20000000000 */
[----:B------:R-:W-:Y:S04]  /*4c60*/  PRMT R0, RZ, 0x654, R0 ;  /* 0x00000654ff007816 */ /* 0x000fe80000000000 */
[----:B--2---:R2:W-:Y:S01]  /*4c70*/  SYNCS.ARRIVE.TRANS64.RED.A1T0 RZ, [R0+URZ], RZ ;  /* 0x000000ff00ff79a7 */ /* 0x0045e200081004ff */
[----:B----4-:R-:W-:Y:S11]  /*4c80*/  LOP3.LUT P3, RZ, R18, 0x1, RZ, 0xc0, !PT ;  /* 0x0000000112ff7812 */ /* 0x010ff6000786c0ff */
[----:B------:R-:W-:Y:S02]  /*4c90*/  @!UPT UIADD3 URZ, UPT, UPT, URZ, URZ, URZ ;  /* 0x000000fffffff290 */ /* 0x000fe4000fffe0ff */
[----:B------:R-:W-:Y:S02]  /*4ca0*/  @P3 MOV R11, R16 ;  /* 0x00000010000b3202 */ /* 0x000fe40000000f00 */
[----:B------:R-:W-:Y:S01]  /*4cb0*/  @P3 LOP3.LUT R10, R17, 0xffff, RZ, 0xc0, !PT ;  /* 0x0000ffff110a3812 */ /* 0x000fe200078ec0ff */
[----:B--2---:R-:W-:Y:S06]  /*4cc0*/  @!P0 BRA `(.L_x_101) ;  /* 0x0000000000a48947 */ /* 0x004fec0003800000 */
[-C--:B-1----:R-:W-:Y:S01]  /*4cd0*/  IMAD.HI.U32 R0, R21, R7.reuse, RZ ;  /* 0x0000000715007227 */ /* 0x082fe200078e00ff */
[----:B------:R-:W-:Y:S02]  /*4ce0*/  ISETP.NE.AND P0, PT, R6, 0x1, PT ;  /* 0x000000010600780c */ /* 0x000fe40003f05270 */
[----:B------:R-:W-:Y:S01]  /*4cf0*/  ISETP.NE.AND P2, PT, R35, 0x1, PT ;  /* 0x000000012300780c */ /* 0x000fe20003f45270 */
[----:B---3--:R-:W-:Y:S01]  /*4d00*/  IMAD.HI.U32 R9, R24, R14, RZ ;  /* 0x0000000e18097227 */ /* 0x008fe200078e00ff */
[----:B------:R-:W-:Y:S02]  /*4d10*/  SHF.R.U32.HI R0, RZ, R20, R0 ;  /* 0x00000014ff007219 */ /* 0x000fe40000011600 */
[----:B------:R-:W-:Y:S01]  /*4d20*/  ISETP.NE.AND P4, PT, R3, 0x1, PT ;  /* 0x000000010300780c */ /* 0x000fe20003f85270 */
[----:B------:R-:W-:Y:S01]  /*4d30*/  IMAD.HI.U32 R13, R10, R7, RZ ;  /* 0x000000070a0d7227 */ /* 0x000fe200078e00ff */
[----:B------:R-:W-:Y:S02]  /*4d40*/  SHF.R.U32.HI R9, RZ, R15, R9 ;  /* 0x0000000fff097219 */ /* 0x000fe40000011609 */
[----:B------:R-:W-:Y:S01]  /*4d50*/  SEL R0, R21, R0, !P0 ;  /* 0x0000000015007207 */ /* 0x000fe20004000000 */
[----:B------:R-:W-:Y:S01]  /*4d60*/  IMAD.HI.U32 R12, R11, R14, RZ ;  /* 0x0000000e0b0c7227 */ /* 0x000fe200078e00ff */
[----:B------:R-:W-:Y:S03]  /*4d70*/  SEL R9, R24, R9, !P4 ;  /* 0x0000000918097207 */ /* 0x000fe60006000000 */
[-C--:B------:R-:W-:Y:S01]  /*4d80*/  IMAD.HI.U32 R8, R0, R4.reuse, RZ ;  /* 0x0000000400087227 */ /* 0x080fe200078e00ff */
[----:B------:R-:W-:Y:S03]  /*4d90*/  SHF.R.U32.HI R12, RZ, R15, R12 ;  /* 0x0000000fff0c7219 */ /* 0x000fe6000001160c */
[----:B------:R-:W-:Y:S01]  /*4da0*/  IMAD.HI.U32 R2, R9, R4, RZ ;  /* 0x0000000409027227 */ /* 0x000fe200078e00ff */
[-C--:B------:R-:W-:Y:S02]  /*4db0*/  @P2 SHF.R.U32.HI R0, RZ, R5.reuse, R8 ;  /* 0x00000005ff002219 */ /* 0x080fe40000011608 */
[----:B------:R-:W-:Y:S02]  /*4dc0*/  SHF.R.U32.HI R8, RZ, R20, R13 ;  /* 0x00000014ff087219 */ /* 0x000fe4000001160d */
[----:B------:R-:W-:Y:S01]  /*4dd0*/  @P2 SHF.R.U32.HI R9, RZ, R5, R2 ;  /* 0x00000005ff092219 */ /* 0x000fe20000011602 */
[----:B------:R-:W-:Y:S01]  /*4de0*/  IMAD R0, R35, R0, RZ ;  /* 0x0000000023007224 */ /* 0x000fe200078e02ff */
[----:B------:R-:W-:Y:S02]  /*4df0*/  SEL R8, R10, R8, !P0 ;  /* 0x000000080a087207 */ /* 0x000fe40004000000 */
[----:B------:R-:W-:Y:S01]  /*4e00*/  SEL R2, R11, R12, !P4 ;  /* 0x0000000c0b027207 */ /* 0x000fe20006000000 */
[C---:B------:R-:W-:Y:S01]  /*4e10*/  IMAD R12, R35.reuse, R9, RZ ;  /* 0x00000009230c7224 */ /* 0x040fe200078e02ff */
[C---:B------:R-:W-:Y:S01]  /*4e20*/  ISETP.GE.AND P0, PT, R8.reuse, R0, PT ;  /* 0x000000000800720c */ /* 0x040fe20003f06270 */
[----:B------:R-:W-:Y:S03]  /*4e30*/  IMAD.HI.U32 R0, R8, R4, RZ ;  /* 0x0000000408007227 */ /* 0x000fe600078e00ff */
[----:B------:R-:W-:Y:S02]  /*4e40*/  ISETP.GE.OR P0, PT, R2, R12, P0 ;  /* 0x0000000c0200720c */ /* 0x000fe40000706670 */
[-C--:B------:R-:W-:Y:S04]  /*4e50*/  SHF.R.U32.HI R0, RZ, R5.reuse, R0 ;  /* 0x00000005ff007219 */ /* 0x080fe80000011600 */
[----:B------:R-:W-:Y:S05]  /*4e60*/  SEL R13, R8, R0, !P2 ;  /* 0x00000000080d7207 */ /* 0x000fea0005000000 */
[----:B------:R-:W-:Y:S02]  /*4e70*/  IMAD.MOV R12, RZ, RZ, -R13 ;  /* 0x000000ffff0c7224 */ /* 0x000fe400078e0a0d */
[C---:B------:R-:W-:Y:S04]  /*4e80*/  @!P0 IMAD.HI.U32 R0, R2.reuse, R4, RZ ;  /* 0x0000000402008227 */ /* 0x040fe800078e00ff */
[----:B------:R-:W-:Y:S01]  /*4e90*/  IMAD R12, R35, R12, R8 ;  /* 0x0000000c230c7224 */ /* 0x000fe200078e0208 */
[----:B------:R-:W-:Y:S04]  /*4ea0*/  @!P0 SHF.R.U32.HI R0, RZ, R5, R0 ;  /* 0x00000005ff008219 */ /* 0x000fe80000011600 */
[----:B------:R-:W-:Y:S04]  /*4eb0*/  @!P0 SEL R0, R2, R0, !P2 ;  /* 0x0000000002008207 */ /* 0x000fe80005000000 */
[----:B------:R-:W-:Y:S01]  /*4ec0*/  @!P0 IADD3 R13, PT, PT, R13, -R0, RZ ;  /* 0x800000000d0d8210 */ /* 0x000fe20007ffe0ff */
[----:B------:R-:W-:Y:S01]  /*4ed0*/  @!P0 IMAD R0, R9, R12, R0 ;  /* 0x0000000c09008224 */ /* 0x000fe200078e0200 */
[----:B------:R-:W-:Y:S01]  /*4ee0*/  IADD3 R9, PT, PT, -R8, RZ, RZ ;  /* 0x000000ff08097210 */ /* 0x000fe20007ffe1ff */
[--C-:B------:R-:W-:Y:S02]  /*4ef0*/  IMAD.MOV R12, RZ, RZ, -R2.reuse ;  /* 0x000000ffff0c7224 */ /* 0x100fe400078e0a02 */
[----:B------:R-:W-:Y:S02]  /*4f00*/  @!P0 IMAD R8, R13, R35, R2 ;  /* 0x000000230d088224 */ /* 0x000fe400078e0202 */
[----:B------:R-:W-:Y:S02]  /*4f10*/  @!P0 IMAD.MOV.U32 R2, RZ, RZ, R0 ;  /* 0x000000ffff028224 */ /* 0x000fe400078e0000 */
[----:B------:R-:W-:Y:S02]  /*4f20*/  IMAD R11, R3, R12, R11 ;  /* 0x0000000c030b7224 */ /* 0x000fe400078e020b */
[----:B------:R-:W-:Y:S02]  /*4f30*/  IMAD R10, R6, R9, R10 ;  /* 0x00000009060a7224 */ /* 0x000fe400078e020a */
[----:B------:R-:W-:Y:S02]  /*4f40*/  IMAD R11, R2, R3, R11 ;  /* 0x00000003020b7224 */ /* 0x000fe400078e020b */
[----:B------:R-:W-:Y:S02]  /*4f50*/  IMAD R10, R8, R6, R10 ;  /* 0x00000006080a7224 */ /* 0x000fe400078e020a */
.L_x_101:
[----:B------:R-:W-:Y:S05]  /*4f60*/  BRA.U UP1, `(.L_x_102) ;  /* 0x0000000101107547 */ /* 0x000fea000b800000 */
[----:B------:R-:W-:Y:S04]  /*4f70*/  MOV R2, UR5 ;  /* 0x0000000500027c02 */ /* 0x000fe80008000f00 */
[----:B------:R-:W-:Y:S04]  /*4f80*/  SHF.L.U32 R2, R2, 0x1f, RZ ;  /* 0x0000001f02027819 */ /* 0x000fe800000006ff */
[----:B------:R-:W2:Y:S02]  /*4f90*/  SYNCS.PHASECHK.TRANS64.TRYWAIT P0, [UR13+0x148], R2 ;  /* 0x00014802ff0075a7 */ /* 0x000ea4000800110d */
[----:B--2---:R-:W-:Y:S05]  /*4fa0*/  @!P0 BRA `(.L_x_103) ;  /* 0x00000050000c8947 */ /* 0x004fea0003800000 */
.L_x_102:
[----:B------:R-:W-:Y:S02]  /*4fb0*/  R2UR UR27, R23 ;  /* 0x00000000171b72ca */ /* 0x000fe400000e0000 */
[----:B------:R-:W-:Y:S02]  /*4fc0*/  R2UR UR26, R22 ;  /* 0x00000000161a72ca */ /* 0x000fe400000e0000 */
[----:B------:R-:W-:Y:S04]  /*4fd0*/  ISETP.NE.U32.AND P2, PT, RZ, UR6, PT ;  /* 0x00000006ff007c0c */ /* 0x000fe8000bf45070 */
[----:B------:R-:W-:Y:S05]  /*4fe0*/  ISETP.NE.AND.EX P2, PT, RZ, UR7, PT, P2 ;  /* 0x00000007ff007c0c */ /* 0x000fea000bf45320 */
[----:B------:R-:W-:Y:S02]  /*4ff0*/  USHF.L.U32 UR27, UR27, 0x6, URZ ;  /* 0x000000061b1b7899 */ /* 0x000fe400080006ff */
[----:B------:R-:W-:Y:S01]  /*5000*/  USHF.L.U32 UR26, UR26, 0x6, URZ ;  /* 0x000000061a1a7899 */ /* 0x000fe200080006ff */
[----:B------:R-:W-:Y:S11]  /*5010*/  BRA.U !UP6, `(.L_x_104) ;  /* 0x000000010e347547 */ /* 0x000ff6000b800000 */
[----:B------:R-:W-:Y:S01]  /*5020*/  UPLOP3.LUT UP0, UPT, UPT, UPT, UP4, 0x80, 0x8 ;  /* 0x000000000008789c */ /* 0x000fe20003f0f040 */
[----:B--2---:R-:W-:Y:S02]  /*5030*/  HFMA2 R0, -RZ, RZ, 0, 5.9604644775390625e-08 ;  /* 0x00000001ff007431 */ /* 0x004fe400000001ff */
[----:B------:R-:W-:Y:S03]  /*5040*/  IMAD.MOV.U32 R60, RZ, RZ, 0x1 ;  /* 0x00000001ff3c7424 */ /* 0x000fe600078e00ff */
[----:B------:R-:W-:Y:S05]  /*5050*/  PLOP3.LUT P0, PT, PT, PT, UP0, 0x80, 0x8 ;  /* 0x000000000008781c */ /* 0x000fea0003f0f008 */
[----:B------:R-:W2:Y:S01]  /*5060*/  @UP0 LDCU.64 UR10, c[0x0][0x888] ;  /* 0x00011100ff0a07ac */ /* 0x000ea20008000a00 */
[----:B------:R-:W-:Y:S07]  /*5070*/  @UP0 UIMAD UR8, UR36, UR6, URZ ;  /* 0x00000006240802a4 */ /* 0x000fee000f8e02ff */
[----:B------:R-:W-:Y:S01]  /*5080*/  @!P0 PRMT R60, R0, 0x7610, R60 ;  /* 0x00007610003c8816 */ /* 0x000fe2000000003c */
[----:B--2---:R-:W-:Y:S03]  /*5090*/  @UP0 UIMAD.WIDE UR10, UR8, 0x4, UR10 ;  /* 0x00000004080a08a5 */ /* 0x004fe6000f8e020a */
[----:B------:R-:W2:Y:S03]  /*50a0*/  @!UP0 LDCU UR8, c[0x0][0x880] ;  /* 0x00011000ff0887ac */ /* 0x000ea60008000800 */
[----:B-----5:R-:W-:Y:S01]  /*50b0*/  IMAD.U32 R48, RZ, RZ, UR10 ;  /* 0x0000000aff307e24 */ /* 0x020fe2000f8e00ff */
[----:B------:R-:W-:Y:S05]  /*50c0*/  MOV R49, UR11 ;  /* 0x0000000b00317c02 */ /* 0x000fea0008000f00 */
[----:B------:R4:W5:Y:S02]  /*50d0*/  @P0 LDG.E R48, desc[UR38][R48.64] ;  /* 0x0000002630300981 */ /* 0x000964000c1e1900 */
[----:B--2-4-:R-:W-:Y:S07]  /*50e0*/  @!P0 IMAD.U32 R48, RZ, RZ, UR8 ;  /* 0x00000008ff308e24 */ /* 0x014fee000f8e00ff */
.L_x_104:
[----:B-----5:R-:W-:Y:S01]  /*50f0*/  @!P2 FSETP.EQ.AND P0, PT, R48, RZ, PT ;  /* 0x000000ff3000a20b */ /* 0x020fe20003f02000 */
[----:B------:R-:W-:Y:S01]  /*5100*/  @!UPT UIADD3 URZ, UPT, UPT, URZ, URZ, URZ ;  /* 0x000000fffffff290 */ /* 0x000fe2000fffe0ff */
[----:B------:R-:W-:Y:S11]  /*5110*/  @!P2 BRA `(.L_x_105) ;  /* 0x000000000014a947 */ /* 0x000ff60003800000 */
[----:B------:R-:W-:Y:S02]  /*5120*/  LOP3.LUT P2, RZ, R60, 0xff, RZ, 0xc0, !PT ;  /* 0x000000ff3cff7812 */ /* 0x000fe4000784c0ff */
[----:B------:R-:W-:Y:S04]  /*5130*/  PLOP3.LUT P0, PT, PT, PT, UP0, 0x80, 0x8 ;  /* 0x000000000008781c */ /* 0x000fe80003f0f008 */
[----:B------:R-:W-:Y:S07]  /*5140*/  PLOP3.LUT P0, PT, P0, PT, PT, 0x8, 0x80 ;  /* 0x000000000080781c */ /* 0x000fee000070e170 */
[----:B------:R-:W-:Y:S11]  /*5150*/  @P2 FSETP.EQ.AND P0, PT, R48, RZ, PT ;  /* 0x000000ff3000220b */ /* 0x000ff60003f02000 */
[----:B------:R-:W-:Y:S02]  /*5160*/  @!UPT UIADD3 URZ, UPT, UPT, URZ, URZ, URZ ;  /* 0x000000fffffff290 */ /* 0x000fe4000fffe0ff */
.L_x_105:
[----:B------:R-:W-:Y:S01]  /*5170*/  ULEA UR16, UR14, UR13, 0x3 ;  /* 0x0000000d0e107291 */ /* 0x000fe2000f8e18ff */
[----:B------:R-:W-:Y:S02]  /*5180*/  SHF.L.U32 R9, R29, 0x1f, RZ ;  /* 0x0000001f1d097819 */ /* 0x000fe400000006ff */
[----:B------:R-:W-:Y:S04]  /*5190*/  ELECT P4, URZ, PT ;  /* 0x0000000000ff782f */ /* 0x000fe80003880000 */
[----:B------:R-:W-:Y:S02]  /*51a0*/  PLOP3.LUT P4, PT, P0, P4, PT, 0xf2, 0x2f ;  /* 0x00000000002f781c */ /* 0x000fe40000789e72 */
[----:B------:R-:W4:Y:S11]  /*51b0*/  SYNCS.PHASECHK.TRANS64.TRYWAIT P2, [UR16+0x128], R9 ;  /* 0x00012809ff0075a7 */ /* 0x000f360008041110 */
[----:B-1----:R-:W-:Y:S05]  /*51c0*/  @!P4 IADD3 R8, P0, PT, R30, 0x580, RZ ;  /* 0x000005801e08c810 */ /* 0x002fea0007f1e0ff */
[----:B--2---:R-:W-:Y:S01]  /*51d0*/  @!P4 IMAD.X R2, RZ, RZ, R31, P0 ;  /* 0x000000ffff02c224 */ /* 0x004fe200000e061f */
[----:B----4-:R-:W-:Y:S07]  /*51e0*/  @!P2 BRA `(.L_x_106) ;  /* 0x0000004c0094a947 */ /* 0x010fee0003800000 */
.L_x_204:
[----:B------:R-:W2:Y:S01]  /*51f0*/  LDC.64 R12, c[0x0][0xb18] ;  /* 0x0002c600ff0c7b82 */ /* 0x000ea20000000a00 */
[----:B------:R-:W-:Y:S01]  /*5200*/  @!P4 R2UR UR8, R2 ;  /* 0x000000000208c2ca */ /* 0x000fe200000e0000 */
[----:B------:R-:W-:Y:S01]  /*5210*/  VOTEU.ALL UP3, P4 ;  /* 0x0000000000ff7886 */ /* 0x000fe20002060000 */
[----:B------:R-:W-:Y:S01]  /*5220*/  @!P4 R2UR UR9, R8 ;  /* 0x000000000809c2ca */ /* 0x000fe200000e0000 */
[----:B------:R-:W-:Y:S01]  /*5230*/  UIADD3 UR25, UPT, UPT, UR16, 0x110, URZ ;  /* 0x0000011010197890 */ /* 0x000fe2000fffe0ff */
[----:B-1----:R-:W-:Y:S03]  /*5240*/  @!P4 IMAD.MOV.U32 R0, RZ, RZ, 0x1000 ;  /* 0x00001000ff00c424 */ /* 0x002fe600078e00ff */
[----:B------:R-:W1:Y:S01]  /*5250*/  @!P1 LDC R2, c[0x0][0xb0c] ;  /* 0x0002c300ff029b82 */ /* 0x000e620000000800 */
[----:B------:R-:W-:Y:S01]  /*5260*/  UIADD3 UR15, UPT, UPT, UR14, 0x1, URZ ;  /* 0x000000010e0f7890 */ /* 0x000fe2000fffe0ff */
[----:B------:R-:W-:Y:S01]  /*5270*/  @P3 SHF.R.U32.HI R26, RZ, 0x10, R17 ;  /* 0x00000010ff1a3819 */ /* 0x000fe20000011611 */
[----:B------:R-:W-:Y:S01]  /*5280*/  VOTEU.ALL UP2, P4 ;  /* 0x0000000000ff7886 */ /* 0x000fe20002040000 */
[----:B------:R-:W-:Y:S01]  /*5290*/  UMOV UR18, 0x0 ;  /* 0x0000000000127882 */ /* 0x000fe20000000000 */
[----:B------:R-:W-:Y:S01]  /*52a0*/  UISETP.NE.AND UP5, UPT, UR15, 0x3, UPT ;  /* 0x000000030f00788c */ /* 0x000fe2000bfa5270 */
[----:B------:R-:W-:Y:S01]  /*52b0*/  VIADD R28, R28, 0x1 ;  /* 0x000000011c1c7836 */ /* 0x000fe20000000000 */
[----:B------:R-:W-:Y:S01]  /*52c0*/  UMOV UR19, 0x10000000 ;  /* 0x1000000000137882 */ /* 0x000fe20000000000 */
[----:B------:R-:W-:Y:S01]  /*52d0*/  IMAD.U32 R9, RZ, RZ, UR8 ;  /* 0x00000008ff097e24 */ /* 0x000fe2000f8e00ff */
[----:B------:R-:W-:Y:S01]  /*52e0*/  @!UP3 ULEA UR8, UR14, UR13, 0xc ;  /* 0x0000000d0e08b291 */ /* 0x000fe2000f8e60ff */
[----:B------:R-:W-:Y:S01]  /*52f0*/  IMAD.U32 R8, RZ, RZ, UR9 ;  /* 0x00000009ff087e24 */ /* 0x000fe2000f8e00ff */
[----:B------:R-:W-:Y:S01]  /*5300*/  UMOV UR28, UR36 ;  /* 0x00000024001c7c82 */ /* 0x000fe20008000000 */
[----:B------:R-:W-:Y:S01]  /*5310*/  @!UP3 UIADD3 UR10, UPT, UPT, UR26, 0x20, URZ ;  /* 0x000000201a0ab890 */ /* 0x000fe2000fffe0ff */
[----:B------:R-:W-:Y:S01]  /*5320*/  @!P4 R2UR UR21, R9 ;  /* 0x000000000915c2ca */ /* 0x000fe200000e0000 */
[----:B------:R-:W-:Y:S01]  /*5330*/  @!UP3 UIADD3 UR24, UPT, UPT, UR8, 0x300, URZ ;  /* 0x000003000818b890 */ /* 0x000fe2000fffe0ff */
[----:B------:R-:W-:Y:S01]  /*5340*/  @!P4 R2UR UR20, R8 ;  /* 0x000000000814c2ca */ /* 0x000fe200000e0000 */
[----:B------:R-:W-:Y:S01]  /*5350*/  @!UP3 UIADD3 UR8, UPT, UPT, UR8, 0xb00, URZ ;  /* 0x00000b000808b890 */ /* 0x000fe2000fffe0ff */
[----:B------:R-:W4:Y:S01]  /*5360*/  LDC.64 R8, c[0x0][0xb10] ;  /* 0x0002c400ff087b82 */ /* 0x000f220000000a00 */
[----:B------:R-:W-:Y:S01]  /*5370*/  USEL UR9, URZ, 0x1, UP5 ;  /* 0x00000001ff097887 */ /* 0x000fe2000a800000 */
[----:B------:R-:W-:Y:S01]  /*5380*/  VOTEU.ALL UP1, P4 ;  /* 0x0000000000ff7886 */ /* 0x000fe20002020000 */
[----:B------:R-:W-:Y:S01]  /*5390*/  UMOV UR11, UR27 ;  /* 0x0000001b000b7c82 */ /* 0x000fe20008000000 */
[----:B------:R-:W-:Y:S01]  /*53a0*/  UMOV UR12, UR36 ;  /* 0x00000024000c7c82 */ /* 0x000fe20008000000 */
[----:B------:R-:W-:Y:S02]  /*53b0*/  UPRMT UR17, UR4, 0x654, UR25 ;  /* 0x0000065404117896 */ /* 0x000fe40008000019 */
[----:B------:R-:W-:Y:S01]  /*53c0*/  LOP3.LUT R29, R29, UR9, RZ, 0x3c, !PT ;  /* 0x000000091d1d7c12 */ /* 0x000fe2000f8e3cff */
[----:B------:R-:W-:Y:S01]  /*53d0*/  UMOV UR9, UR25 ;  /* 0x0000001900097c82 */ /* 0x000fe20008000000 */
[----:B------:R-:W-:Y:S02]  /*53e0*/  USEL UR15, UR15, URZ, UP5 ;  /* 0x000000ff0f0f7287 */ /* 0x000fe4000a800000 */
[----:B------:R1:W-:Y:S01]  /*53f0*/  @!UP2 UTMALDG.3D [UR24], [UR20], desc[UR18] ;  /* 0x000012181400a5b4 */ /* 0x0003e20008011000 */
[----:B------:R-:W-:Y:S01]  /*5400*/  SHF.L.U32 R22, R29, 0x1f, RZ ;  /* 0x0000001f1d167819 */ /* 0x000fe200000006ff */
[----:B------:R-:W-:Y:S01]  /*5410*/  ULEA UR14, UR15, UR13, 0x3 ;  /* 0x0000000d0f0e7291 */ /* 0x000fe2000f8e18ff */
[----:B------:R1:W-:Y:S01]  /*5420*/  @!UP1 UTMALDG.3D [UR8], [UR20], desc[UR18] ;  /* 0x00001208140095b4 */ /* 0x0003e20008011000 */
[----:B------:R5:W-:Y:S01]  /*5430*/  @!P4 SYNCS.ARRIVE.TRANS64.RED.A0TR RZ, [UR16+0x110], R0 ;  /* 0x00011000ffffc9a7 */ /* 0x000be20008300410 */
[C---:B----4-:R-:W-:Y:S01]  /*5440*/  @!P1 IMAD.HI.U32 R8, R11.reuse, R8, RZ ;  /* 0x000000080b089227 */ /* 0x050fe200078e00ff */
[----:B--2---:R-:W-:Y:S02]  /*5450*/  @!P1 ISETP.NE.AND P0, PT, R12, 0x1, PT ;  /* 0x000000010c00980c */ /* 0x004fe40003f05270 */
[----:B-1----:R-:W-:Y:S01]  /*5460*/  @!P1 ISETP.NE.AND P2, PT, R2, 0x1, PT ;  /* 0x000000010200980c */ /* 0x002fe20003f45270 */
[C---:B------:R-:W-:Y:S01]  /*5470*/  @!P1 IMAD.HI.U32 R13, R10.reuse, R13, RZ ;  /* 0x0000000d0a0d9227 */ /* 0x040fe200078e00ff */
[----:B------:R-:W-:Y:S04]  /*5480*/  @!P1 SHF.R.U32.HI R8, RZ, R9, R8 ;  /* 0x00000009ff089219 */ /* 0x000fe80000011608 */
[----:B------:R-:W-:Y:S01]  /*5490*/  @!P1 SEL R8, R11, R8, !P2 ;  /* 0x000000080b089207 */ /* 0x000fe20005000000 */
[----:B------:R-:W-:Y:S01]  /*54a0*/  SYNCS.ARRIVE.TRANS64.RED.A1T0 RZ, [UR17], RZ ;  /* 0x000000ffffff79a7 */ /* 0x000fe20008100411 */
[----:B------:R-:W1:Y:S01]  /*54b0*/  SYNCS.PHASECHK.TRANS64.TRYWAIT P5, [UR14+0x128], R22 ;  /* 0x00012816ff0075a7 */ /* 0x000e6200080a110e */
[----:B-----5:R-:W2:Y:S02]  /*54c0*/  @!P1 LDC R0, c[0x0][0xb20] ;  /* 0x0002c800ff009b82 */ /* 0x020ea40000000800 */
[----:B--2---:R-:W-:Y:S04]  /*54d0*/  @!P1 SHF.R.U32.HI R0, RZ, R0, R13 ;  /* 0x00000000ff009219 */ /* 0x004fe8000001160d */
[----:B------:R-:W-:Y:S05]  /*54e0*/  @!P1 SEL R9, R10, R0, !P0 ;  /* 0x000000000a099207 */ /* 0x000fea0004000000 */
[----:B------:R-:W-:Y:S02]  /*54f0*/  @!P1 IMAD.IADD R0, R9, 0x1, -R8 ;  /* 0x0000000109009824 */ /* 0x000fe400078e0a08 */
[----:B------:R-:W-:Y:S02]  /*5500*/  @!P1 IMAD.IADD R8, R8, 0x1, -R9 ;  /* 0x0000000108089824 */ /* 0x000fe400078e0a09 */
[----:B------:R-:W-:Y:S02]  /*5510*/  @!P1 IMAD R11, R0, R2, R11 ;  /* 0x00000002000b9224 */ /* 0x000fe400078e020b */
[----:B------:R-:W-:Y:S01]  /*5520*/  @!P1 IMAD R10, R8, R12, R10 ;  /* 0x0000000c080a9224 */ /* 0x000fe200078e020a */
[----:B-1----:R-:W-:Y:S06]  /*5530*/  @!P5 BRA `(.L_x_107) ;  /* 0x0000004800d8d947 */ /* 0x002fec0003800000 */
.L_x_206:
[----:B------:R-:W-:Y:S01]  /*5540*/  UIADD3 UR17, UPT, UPT, UR14, 0x110, URZ ;  /* 0x000001100e117890 */ /* 0x000fe2000fffe0ff */
[----:B------:R-:W-:Y:S01]  /*5550*/  @!P4 IADD3 R2, P0, PT, R30, 0x580, RZ ;  /* 0x000005801e02c810 */ /* 0x000fe20007f1e0ff */
[----:B------:R-:W-:Y:S01]  /*5560*/  VOTEU.ALL UP2, P4 ;  /* 0x0000000000ff7886 */ /* 0x000fe20002040000 */
[----:B------:R-:W-:Y:S01]  /*5570*/  UMOV UR22, 0x0 ;  /* 0x0000000000167882 */ /* 0x000fe20000000000 */
[----:B------:R-:W-:Y:S01]  /*5580*/  UPRMT UR21, UR4, 0x654, UR17 ;  /* 0x0000065404157896 */ /* 0x000fe20008000011 */
[----:B------:R-:W-:Y:S01]  /*5590*/  @!P4 R2UR UR9, R2 ;  /* 0x000000000209c2ca */ /* 0x000fe200000e0000 */
[----:B-1----:R-:W-:Y:S01]  /*55a0*/  @!P4 IMAD.X R0, RZ, RZ, R31, P0 ;  /* 0x000000ffff00c224 */ /* 0x002fe200000e061f */
[----:B------:R-:W-:Y:S01]  /*55b0*/  UMOV UR23, 0x10000000 ;  /* 0x1000000000177882 */ /* 0x000fe20000000000 */
[----:B------:R-:W-:Y:S01]  /*55c0*/  UMOV UR19, UR27 ;  /* 0x0000001b00137c82 */ /* 0x000fe20008000000 */
[----:B------:R-:W-:Y:S01]  /*55d0*/  UMOV UR20, UR36 ;  /* 0x0000002400147c82 */ /* 0x000fe20008000000 */
[----:B------:R-:W-:Y:S01]  /*55e0*/  UMOV UR11, UR27 ;  /* 0x0000001b000b7c82 */ /* 0x000fe20008000000 */
[----:B------:R-:W-:Y:S01]  /*55f0*/  @!P4 R2UR UR8, R0 ;  /* 0x000000000008c2ca */ /* 0x000fe200000e0000 */
[----:B------:R-:W-:Y:S01]  /*5600*/  UMOV UR12, UR36 ;  /* 0x00000024000c7c82 */ /* 0x000fe20008000000 */
[----:B------:R-:W-:Y:S01]  /*5610*/  VOTEU.ALL UP1, P4 ;  /* 0x0000000000ff7886 */ /* 0x000fe20002020000 */
[----:B------:R-:W-:Y:S01]  /*5620*/  @P3 R2UR UR36, R26 ;  /* 0x000000001a2432ca */ /* 0x000fe200000e0000 */
[----:B------:R-:W-:Y:S01]  /*5630*/  IMAD.IADD R22, R10, 0x1, R50 ;  /* 0x000000010a167824 */ /* 0x000fe200078e0232 */
[C---:B------:R-:W-:Y:S01]  /*5640*/  ISETP.NE.AND P0, PT, R28.reuse, 0x2, PT ;  /* 0x000000021c00780c */ /* 0x040fe20003f05270 */
[----:B------:R-:W-:Y:S01]  /*5650*/  IMAD.IADD R23, R11, 0x1, R51 ;  /* 0x000000010b177824 */ /* 0x000fe200078e0233 */
[----:B------:R-:W-:Y:S01]  /*5660*/  @!UP1 UIADD3 UR18, UPT, UPT, UR26, 0x10, URZ ;  /* 0x000000101a129890 */ /* 0x000fe2000fffe0ff */
[----:B------:R-:W-:Y:S01]  /*5670*/  IMAD.U32 R8, RZ, RZ, UR9 ;  /* 0x00000009ff087e24 */ /* 0x000fe2000f8e00ff */
[----:B------:R-:W-:Y:S01]  /*5680*/  @!UP1 UIADD3 UR10, UPT, UPT, UR26, 0x30, URZ ;  /* 0x000000301a0a9890 */ /* 0x000fe2000fffe0ff */
[----:B------:R-:W-:Y:S01]  /*5690*/  SEL R0, RZ, 0x1, P0 ;  /* 0x00000001ff007807 */ /* 0x000fe20000000000 */
[----:B------:R-:W-:Y:S01]  /*56a0*/  UMOV UR9, UR17 ;  /* 0x0000001100097c82 */ /* 0x000fe20008000000 */
[----:B------:R-:W-:Y:S01]  /*56b0*/  SEL R28, R28, RZ, P0 ;  /* 0x000000ff1c1c7207 */ /* 0x000fe20000000000 */
[----:B------:R-:W-:Y:S01]  /*56c0*/  IMAD.U32 R9, RZ, RZ, UR8 ;  /* 0x00000008ff097e24 */ /* 0x000fe2000f8e00ff */
[----:B------:R-:W-:Y:S01]  /*56d0*/  @!P4 R2UR UR24, R8 ;  /* 0x000000000818c2ca */ /* 0x000fe200000e0000 */
[----:B------:R-:W-:Y:S01]  /*56e0*/  @!UP1 ULEA UR8, UR15, UR13, 0xc ;  /* 0x0000000d0f089291 */ /* 0x000fe2000f8e60ff */
[----:B------:R-:W-:Y:S02]  /*56f0*/  LOP3.LUT R27, R27, R0, RZ, 0x3c, !PT ;  /* 0x000000001b1b7212 */ /* 0x000fe400078e3cff */
[----:B------:R-:W-:Y:S01]  /*5700*/  @!P4 R2UR UR25, R9 ;  /* 0x000000000919c2ca */ /* 0x000fe200000e0000 */
[----:B------:R-:W-:Y:S02]  /*5710*/  @!UP1 UIADD3 UR16, UPT, UPT, UR8, 0x300, URZ ;  /* 0x0000030008109890 */ /* 0x000fe4000fffe0ff */
[----:B------:R-:W-:Y:S01]  /*5720*/  @!UP1 UIADD3 UR8, UPT, UPT, UR8, 0xb00, URZ ;  /* 0x00000b0008089890 */ /* 0x000fe2000fffe0ff */
[----:B------:R-:W-:Y:S09]  /*5730*/  VOTEU.ALL UP1, P4 ;  /* 0x0000000000ff7886 */ /* 0x000ff20002020000 */
[----:B------:R2:W-:Y:S01]  /*5740*/  @!UP2 UTMALDG.3D [UR16], [UR24], desc[UR22] ;  /* 0x000016101800a5b4 */ /* 0x0005e20008011000 */
[----:B------:R2:W-:Y:S01]  /*5750*/  @!UP1 UTMALDG.3D [UR8], [UR24], desc[UR22] ;  /* 0x00001608180095b4 */ /* 0x0005e20008011000 */
[----:B------:R2:W-:Y:S01]  /*5760*/  @!P4 SYNCS.ARRIVE.TRANS64.RED.A0TR RZ, [UR14+0x110], R25 ;  /* 0x00011019ffffc9a7 */ /* 0x0005e2000830040e */
[----:B------:R-:W-:Y:S04]  /*5770*/  UIADD3 UR14, UPT, UPT, UR15, 0x1, URZ ;  /* 0x000000010f0e7890 */ /* 0x000fe8000fffe0ff */
[----:B------:R-:W-:Y:S04]  /*5780*/  UISETP.NE.AND UP1, UPT, UR14, 0x3, UPT ;  /* 0x000000030e00788c */ /* 0x000fe8000bf25270 */
[----:B------:R-:W-:Y:S02]  /*5790*/  USEL UR15, URZ, 0x1, UP1 ;  /* 0x00000001ff0f7887 */ /* 0x000fe40008800000 */
[----:B------:R-:W-:Y:S02]  /*57a0*/  USEL UR14, UR14, URZ, UP1 ;  /* 0x000000ff0e0e7287 */ /* 0x000fe40008800000 */
[----:B------:R-:W-:Y:S02]  /*57b0*/  UPLOP3.LUT UP1, UPT, UPT, UPT, UPT, 0x80, 0x8 ;  /* 0x000000000008789c */ /* 0x000fe40003f2f070 */
[----:B------:R-:W-:Y:S01]  /*57c0*/  LOP3.LUT R29, R29, UR15, RZ, 0x3c, !PT ;  /* 0x0000000f1d1d7c12 */ /* 0x000fe2000f8e3cff */
[----:B------:R-:W-:Y:S01]  /*57d0*/  SYNCS.ARRIVE.TRANS64.RED.A1T0 RZ, [UR21], RZ ;  /* 0x000000ffffff79a7 */ /* 0x000fe20008100415 */
[----:B------:R-:W-:Y:S07]  /*57e0*/  @P3 BRA `(.L_x_108) ;  /* 0xfffffff000e43947 */ /* 0x000fee000383ffff */
[----:B------:R-:W-:Y:S01]  /*57f0*/  UIADD3 UR13, UPT, UPT, UR13, 0x128, URZ ;  /* 0x000001280d0d7890 */ /* 0x000fe2000fffe0ff */
[----:B------:R-:W-:-:S03]  /*5800*/  SHF.L.U32 R2, R29, 0x1f, RZ ;  /* 0x0000001f1d027819 */ /* 0x000fc600000006ff */
[----:B------:R-:W-:-:S09]  /*5810*/  ULEA UR4, UR14, UR13, 0x3 ;  /* 0x0000000d0e047291 */ /* 0x000fd2000f8e18ff */
[----:B------:R-:W1:Y:S02]  /*5820*/  SYNCS.PHASECHK.TRANS64.TRYWAIT P0, [UR4], R2 ;  /* 0x00000002ff0075a7 */ /* 0x000e640008001104 */
[----:B-1----:R-:W-:Y:S05]  /*5830*/  @!P0 BRA `(.L_x_109) ;  /* 0x0000004800308947 */ /* 0x002fea0003800000 */
.L_x_208:
        /* <DEDUP_REMOVED lines=9> */
.L_x_210:
[----:B------:R-:W-:-:S04]  /*58d0*/  UIADD3 UR5, UPT, UPT, UR5, 0x1, URZ ;  /* 0x0000000105057890 */ /* 0x000fc8000fffe0ff */
[----:B------:R-:W-:-:S04]  /*58e0*/  UISETP.NE.AND UP0, UPT, UR5, 0x3, UPT ;  /* 0x000000030500788c */ /* 0x000fc8000bf05270 */
[----:B------:R-:W-:Y:S02]  /*58f0*/  USEL UR4, URZ, 0x1, UP0 ;  /* 0x00000001ff047887 */ /* 0x000fe40008000000 */
[----:B------:R-:W-:-:S04]  /*5900*/  USEL UR5, UR5, URZ, UP0 ;  /* 0x000000ff05057287 */ /* 0x000fc80008000000 */
[----:B------:R-:W-:Y:S01]  /*5910*/  ULEA UR5, UR5, UR13, 0x3 ;  /* 0x0000000d05057291 */ /* 0x000fe2000f8e18ff */
[----:B-1----:R-:W-:-:S04]  /*5920*/  LOP3.LUT R2, R29, UR4, RZ, 0x3c, !PT ;  /* 0x000000041d027c12 */ /* 0x002fc8000f8e3cff */
[----:B------:R-:W-:Y:S01]  /*5930*/  SHF.L.U32 R2, R2, 0x1f, RZ ;  /* 0x0000001f02027819 */ /* 0x000fe200000006ff */
[----:B------:R-:W-:-:S07]  /*5940*/  IMAD.U32 R0, RZ, RZ, UR5 ;  /* 0x00000005ff007e24 */ /* 0x000fce000f8e00ff */
.L_x_111:
[----:B-1----:R1:W4:Y:S02]  /*5950*/  SYNCS.PHASECHK.TRANS64.TRYWAIT P0, [R0+URZ], R2 ;  /* 0x00000002000075a7 */ /* 0x00232400080011ff */
[----:B----4-:R-:W-:Y:S05]  /*5960*/  @!P0 NANOSLEEP.SYNCS 0x989680 ;  /* 0x009896800000895d */ /* 0x010fea0003900000 */
[----:B------:R-:W4:Y:S02]  /*5970*/  @!P0 SYNCS.PHASECHK.TRANS64 P0, [R0+URZ], R2 ;  /* 0x00000002000085a7 */ /* 0x000f2400080010ff */
[----:B--2-4-:R-:W-:Y:S05]  /*5980*/  @P0 EXIT ;  /* 0x000000000000094d */ /* 0x014fea0003800000 */
[----:B------:R-:W-:Y:S05]  /*5990*/  BRA `(.L_x_111) ;  /* 0xfffffffc00ec7947 */ /* 0x000fea000383ffff */
.L_x_99:
[----:B------:R-:W-:-:S06]  /*59a0*/  UISETP.GE.AND UP1, UPT, UR12, 0x4, UPT ;  /* 0x000000040c00788c */ /* 0x000fcc000bf26270 */
[----:B------:R-:W-:-:S13]  /*59b0*/  PLOP3.LUT P0, PT, PT, PT, UP1, 0x80, 0x8 ;  /* 0x000000000008781c */ /* 0x000fda0003f0f018 */
[----:B------:R-:W-:Y:S05]  /*59c0*/  @!P0 EXIT ;  /* 0x000000000000894d */ /* 0x000fea0003800000 */
[----:B------:R-:W-:Y:S01]  /*59d0*/  BAR.SYNC.DEFER_BLOCKING 0x6, 0xa0 ;  /* 0x0182800000007b1d */ /* 0x000fe20000010000 */
[C---:B------:R-:W-:Y:S01]  /*59e0*/  IMAD.SHL.U32 R79, R80.reuse, 0x10, RZ ;  /* 0x00000010504f7824 */ /* 0x040fe200078e00ff */
[----:B------:R-:W-:Y:S01]  /*59f0*/  CS2R R76, SRZ ;  /* 0x00000000004c7805 */ /* 0x000fe2000001ff00 */
[----:B------:R-:W-:Y:S02]  /*5a00*/  IMAD.SHL.U32 R6, R81, 0x200000, RZ ;  /* 0x0020000051067824 */ /* 0x000fe400078e00ff */
[C---:B------:R-:W-:Y:S01]  /*5a10*/  IMAD.U32 R5, R80.reuse, 0x10000, RZ ;  /* 0x0001000050057824 */ /* 0x040fe200078e00ff */
[----:B------:R-:W-:Y:S02]  /*5a20*/  UMOV UR42, 0x400 ;  /* 0x00000400002a7882 */ /* 0x000fe40000000000 */
[----:B------:R-:W1:Y:S01]  /*5a30*/  LDC R67, c[0x0][0x370] ;  /* 0x0000dc00ff437b82 */ /* 0x000e620000000800 */
[----:B------:R-:W-:Y:S01]  /*5a40*/  ULEA UR42, UR4, UR42, 0x18 ;  /* 0x0000002a042a7291 */ /* 0x000fe2000f8ec0ff */
[----:B------:R-:W-:Y:S01]  /*5a50*/  IMAD.SHL.U32 R2, R80, 0x2, RZ ;  /* 0x0000000250027824 */ /* 0x000fe200078e00ff */
[----:B------:R-:W-:Y:S01]  /*5a60*/  LOP3.LUT R4, R79, 0x40, RZ, 0xc0, !PT ;  /* 0x000000404f047812 */ /* 0x000fe200078ec0ff */
[----:B------:R-:W-:Y:S01]  /*5a70*/  IMAD.SHL.U32 R3, R81, 0x200, RZ ;  /* 0x0000020051037824 */ /* 0x000fe200078e00ff */
[C---:B------:R-:W-:Y:S01]  /*5a80*/  LOP3.LUT R0, R79.reuse, 0x5b0, RZ, 0xc0, !PT ;  /* 0x000005b04f007812 */ /* 0x040fe200078ec0ff */
[----:B------:R-:W-:Y:S01]  /*5a90*/  IMAD.MOV.U32 R38, RZ, RZ, RZ ;  /* 0x000000ffff267224 */ /* 0x000fe200078e00ff */
[----:B------:R-:W-:Y:S01]  /*5aa0*/  LOP3.LUT R6, R6, 0x200000, RZ, 0xc0, !PT ;  /* 0x0020000006067812 */ /* 0x000fe200078ec0ff */
[----:B------:R-:W2:Y:S01]  /*5ab0*/  LDC R66, c[0x0][0x374] ;  /* 0x0000dd00ff427b82 */ /* 0x000ea20000000800 */
[----:B------:R-:W-:Y:S01]  /*5ac0*/  LOP3.LUT R2, R4, 0x8, R2, 0xf8, !PT ;  /* 0x0000000804027812 */ /* 0x000fe200078ef802 */
[----:B------:R-:W-:Y:S01]  /*5ad0*/  IMAD.MOV.U32 R65, RZ, RZ, RZ ;  /* 0x000000ffff417224 */ /* 0x000fe200078e00ff */
[----:B------:R-:W-:Y:S01]  /*5ae0*/  LOP3.LUT R0, R0, 0x200, R3, 0xf8, !PT ;  /* 0x0000020000007812 */ /* 0x000fe200078ef803 */
[----:B------:R-:W-:Y:S01]  /*5af0*/  IMAD.MOV.U32 R75, RZ, RZ, RZ ;  /* 0x000000ffff4b7224 */ /* 0x000fe200078e00ff */
[----:B------:R-:W-:Y:S01]  /*5b00*/  LOP3.LUT R5, R6, 0x400000, R5, 0xf8, !PT ;  /* 0x0040000006057812 */ /* 0x000fe200078ef805 */
[----:B------:R-:W3:Y:S01]  /*5b10*/  LDCU.64 UR46, c[0x0][0x348] ;  /* 0x00006900ff2e77ac */ /* 0x000ee20008000a00 */
[----:B------:R-:W-:Y:S01]  /*5b20*/  LOP3.LUT P0, RZ, R79, 0x40, RZ, 0xc0, !PT ;  /* 0x000000404fff7812 */ /* 0x000fe2000780c0ff */
[----:B------:R-:W4:Y:S01]  /*5b30*/  LDS R39, [UR42+0x200] ;  /* 0x0002002aff277984 */ /* 0x000f220008000800 */
[----:B------:R-:W-:Y:S01]  /*5b40*/  LOP3.LUT R78, R0, R2, RZ, 0xfc, !PT ;  /* 0x00000002004e7212 */ /* 0x000fe200078efcff */
[----:B------:R-:W-:Y:S01]  /*5b50*/  UMOV UR41, 0x1 ;  /* 0x0000000100297882 */ /* 0x000fe20000000000 */
[----:B------:R-:W-:Y:S01]  /*5b60*/  P2R R0, PR, RZ, 0x1 ;  /* 0x00000001ff007803 */ /* 0x000fe20000000000 */
[----:B------:R-:W-:Y:S01]  /*5b70*/  UIADD3 UR42, UPT, UPT, UR42, 0x300, URZ ;  /* 0x000003002a2a7890 */ /* 0x000fe2000fffe0ff */
[----:B------:R-:W-:Y:S01]  /*5b80*/  LOP3.LUT R80, R80, 0x60, RZ, 0xc0, !PT ;  /* 0x0000006050507812 */ /* 0x000fe200078ec0ff */
[----:B------:R-:W-:Y:S01]  /*5b90*/  UMOV UR40, URZ ;  /* 0x000000ff00287c82 */ /* 0x000fe20008000000 */
[----:B------:R-:W-:Y:S01]  /*5ba0*/  UMOV UR37, URZ ;  /* 0x000000ff00257c82 */ /* 0x000fe20008000000 */
[----:B-1234-:R-:W-:-:S08]  /*5bb0*/  IMAD.IADD R39, R39, 0x1, R5 ;  /* 0x0000000127277824 */ /* 0x01efd000078e0205 */
.L_x_140:
[----:B------:R-:W1:Y:S01]  /*5bc0*/  S2R R16, SR_CgaCtaId ;  /* 0x0000000000107919 */ /* 0x000e620000008800 */
[----:B------:R-:W-:Y:S02]  /*5bd0*/  MOV R0, 0x400 ;  /* 0x0000040000007802 */ /* 0x000fe40000000f00 */
[----:B------:R-:W-:Y:S02]  /*5be0*/  SHF.L.U32 R2, R76, 0x1f, RZ ;  /* 0x0000001f4c027819 */ /* 0x000fe400000006ff */
[----:B-1----:R-:W-:-:S05]  /*5bf0*/  LEA R16, R16, R0, 0x18 ;  /* 0x0000000010107211 */ /* 0x002fca00078ec0ff */
[C-C-:B------:R-:W-:Y:S02]  /*5c00*/  IMAD R0, R65.reuse, 0x8, R16.reuse ;  /* 0x0000000841007824 */ /* 0x140fe400078e0210 */
[----:B------:R-:W-:Y:S02]  /*5c10*/  IMAD R8, R65, 0x10, R16 ;  /* 0x0000001041087824 */ /* 0x000fe400078e0210 */
[----:B------:R-:W1:Y:S02]  /*5c20*/  SYNCS.PHASECHK.TRANS64.TRYWAIT P0, [R0+URZ+0x150], R2 ;  /* 0x00015002000075a7 */ /* 0x000e6400080011ff */
[----:B-1----:R-:W-:Y:S05]  /*5c30*/  @!P0 BRA `(.L_x_112) ;  /* 0x0000004400608947 */ /* 0x002fea0003800000 */
.L_x_211:
        /* <DEDUP_REMOVED lines=11> */
[----:B--2---:R-:W-:-:S04]  /*5cf0*/  LOP3.LUT P3, RZ, R10, 0x1, RZ, 0xc0, !PT ;  /* 0x000000010aff7812 */ /* 0x004fc8000786c0ff */
[----:B------:R-:W-:-:S09]  /*5d00*/  P2R R83, PR, RZ, 0x8 ;  /* 0x00000008ff537803 */ /* 0x000fd20000000000 */
[----:B------:R-:W-:Y:S02]  /*5d10*/  @P3 MOV R73, R8 ;  /* 0x0000000800493202 */ /* 0x000fe40000000f00 */
[----:B------:R-:W-:Y:S01]  /*5d20*/  @P3 LOP3.LUT R72, R9, 0xffff, RZ, 0xc0, !PT ;  /* 0x0000ffff09483812 */ /* 0x000fe200078ec0ff */
[----:B-1----:R-:W-:Y:S06]  /*5d30*/  @!P0 BRA `(.L_x_113) ;  /* 0x0000000000b88947 */ /* 0x002fec0003800000 */
[----:B------:R-:W1:Y:S01]  /*5d40*/  LDC.64 R4, c[0x0][0xb18] ;  /* 0x0002c600ff047b82 */ /* 0x000e620000000a00 */
[----:B------:R-:W-:-:S07]  /*5d50*/  ISETP.NE.AND P0, PT, R35, 0x1, PT ;  /* 0x000000012300780c */ /* 0x000fce0003f05270 */
[----:B------:R-:W2:Y:S08]  /*5d60*/  LDC.64 R6, c[0x0][0xb10] ;  /* 0x0002c400ff067b82 */ /* 0x000eb00000000a00 */
[----:B------:R-:W3:Y:S08]  /*5d70*/  LDC R0, c[0x0][0xb20] ;  /* 0x0002c800ff007b82 */ /* 0x000ef00000000800 */
[----:B------:R-:W4:Y:S01]  /*5d80*/  LDC R12, c[0x0][0xb0c] ;  /* 0x0002c300ff0c7b82 */ /* 0x000f220000000800 */
[----:B-1----:R-:W-:Y:S01]  /*5d90*/  IMAD.HI.U32 R14, R66, R5, RZ ;  /* 0x00000005420e7227 */ /* 0x002fe200078e00ff */
[----:B------:R-:W-:-:S03]  /*5da0*/  ISETP.NE.AND P1, PT, R4, 0x1, PT ;  /* 0x000000010400780c */ /* 0x000fc60003f25270 */
[----:B------:R-:W-:-:S03]  /*5db0*/  IMAD.HI.U32 R5, R72, R5, RZ ;  /* 0x0000000548057227 */ /* 0x000fc600078e00ff */
[----:B------:R-:W1:Y:S01]  /*5dc0*/  LDC.64 R2, c[0x0][0xb28] ;  /* 0x0002ca00ff027b82 */ /* 0x000e620000000a00 */
[----:B--2---:R-:W-:-:S04]  /*5dd0*/  IMAD.HI.U32 R15, R67, R6, RZ ;  /* 0x00000006430f7227 */ /* 0x004fc800078e00ff */
[----:B------:R-:W-:Y:S01]  /*5de0*/  IMAD.HI.U32 R17, R73, R6, RZ ;  /* 0x0000000649117227 */ /* 0x000fe200078e00ff */
[-C--:B------:R-:W-:Y:S02]  /*5df0*/  SHF.R.U32.HI R15, RZ, R7.reuse, R15 ;  /* 0x00000007ff0f7219 */ /* 0x080fe4000001160f */
[-C--:B---3--:R-:W-:Y:S02]  /*5e00*/  SHF.R.U32.HI R14, RZ, R0.reuse, R14 ;  /* 0x00000000ff0e7219 */ /* 0x088fe4000001160e */
[----:B------:R-:W-:Y:S02]  /*5e10*/  SHF.R.U32.HI R5, RZ, R0, R5 ;  /* 0x00000000ff057219 */ /* 0x000fe40000011605 */
[----:B------:R-:W-:Y:S02]  /*5e20*/  SEL R14, R66, R14, !P1 ;  /* 0x0000000e420e7207 */ /* 0x000fe40004800000 */
[----:B------:R-:W-:Y:S02]  /*5e30*/  SHF.R.U32.HI R17, RZ, R7, R17 ;  /* 0x00000007ff117219 */ /* 0x000fe40000011611 */
[----:B----4-:R-:W-:-:S02]  /*5e40*/  ISETP.NE.AND P2, PT, R12, 0x1, PT ;  /* 0x000000010c00780c */ /* 0x010fc40003f45270 */
[----:B------:R-:W-:Y:S02]  /*5e50*/  SEL R5, R72, R5, !P1 ;  /* 0x0000000548057207 */ /* 0x000fe40004800000 */
[----:B------:R-:W-:Y:S02]  /*5e60*/  SEL R15, R67, R15, !P2 ;  /* 0x0000000f430f7207 */ /* 0x000fe40005000000 */
[----:B------:R-:W-:Y:S01]  /*5e70*/  SEL R17, R73, R17, !P2 ;  /* 0x0000001149117207 */ /* 0x000fe20005000000 */
[----:B-1----:R-:W-:-:S04]  /*5e80*/  IMAD.HI.U32 R13, R14, R2, RZ ;  /* 0x000000020e0d7227 */ /* 0x002fc800078e00ff */
        /* <DEDUP_REMOVED lines=25> */
.L_x_113:
[----:B------:R-:W1:Y:S02]  /*6020*/  LDCU UR4, c[0x0][0xb30] ;  /* 0x00016600ff0477ac */ /* 0x000e640008000800 */
[----:B-1----:R-:W-:-:S09]  /*6030*/  UISETP.NE.AND UP0, UPT, UR4, 0x1, UPT ;  /* 0x000000010400788c */ /* 0x002fd2000bf05270 */
        /* <DEDUP_REMOVED lines=17> */
.L_x_114:
[----:B------:R-:W-:Y:S01]  /*6150*/  ULOP3.LUT UP0, URZ, UR42, 0x90, URZ, 0xc0, !UPT ;  /* 0x000000902aff7892 */ /* 0x000fe2000f80c0ff */
[----:B------:R-:W-:Y:S02]  /*6160*/  IADD3 R65, PT, PT, R65, 0x1, RZ ;  /* 0x0000000141417810 */ /* 0x000fe40007ffe0ff */
[----:B------:R-:W-:-:S06]  /*6170*/  @P3 SHF.R.U32.HI R74, RZ, 0x10, R9 ;  /* 0x00000010ff4a3819 */ /* 0x000fcc0000011609 */
[----:B------:R-:W-:Y:S05]  /*6180*/  BRA.U !UP0, `(.L_x_115) ;  /* 0x00000001087c7547 */ /* 0x000fea000b800000 */
[----:B------:R-:W-:Y:S01]  /*6190*/  MOV R2, 0x0 ;  /* 0x0000000000027802 */ /* 0x000fe20000000f00 */
[----:B------:R-:W1:Y:S01]  /*61a0*/  LDCU.64 UR8, c[0x4][0x80] ;  /* 0x01001000ff0877ac */ /* 0x000e620008000a00 */
[----:B------:R-:W-:Y:S02]  /*61b0*/  HFMA2 R12, -RZ, RZ, 0, 5.9604644775390625e-08 ;  /* 0x00000001ff0c7431 */ /* 0x000fe400000001ff */
[----:B------:R-:W-:Y:S01]  /*61c0*/  IMAD.MOV.U32 R8, RZ, RZ, 0x70 ;  /* 0x00000070ff087424 */ /* 0x000fe200078e00ff */
[----:B------:R2:W3:Y:S01]  /*61d0*/  LDC.64 R14, c[0x4][R2] ;  /* 0x01000000020e7b82 */ /* 0x0004e20000000a00 */
[----:B------:R-:W4:Y:S01]  /*61e0*/  LDCU.64 UR6, c[0x4][0x88] ;  /* 0x01001100ff0677ac */ /* 0x000f220008000a00 */
[----:B------:R-:W-:Y:S01]  /*61f0*/  IMAD.MOV.U32 R13, RZ, RZ, RZ ;  /* 0x000000ffff0d7224 */ /* 0x000fe200078e00ff */
[----:B------:R-:W2:Y:S01]  /*6200*/  LDCU.64 UR4, c[0x4][0x8] ;  /* 0x01000100ff0477ac */ /* 0x000ea20008000a00 */
[----:B-1----:R-:W-:Y:S01]  /*6210*/  IMAD.U32 R4, RZ, RZ, UR8 ;  /* 0x00000008ff047e24 */ /* 0x002fe2000f8e00ff */
[----:B------:R-:W-:Y:S01]  /*6220*/  MOV R5, UR9 ;  /* 0x0000000900057c02 */ /* 0x000fe20008000f00 */
[----:B----4-:R-:W-:Y:S01]  /*6230*/  IMAD.U32 R6, RZ, RZ, UR6 ;  /* 0x00000006ff067e24 */ /* 0x010fe2000f8e00ff */
[----:B------:R-:W-:Y:S01]  /*6240*/  MOV R7, UR7 ;  /* 0x0000000700077c02 */ /* 0x000fe20008000f00 */
[----:B--2---:R-:W-:Y:S01]  /*6250*/  IMAD.U32 R10, RZ, RZ, UR4 ;  /* 0x00000004ff0a7e24 */ /* 0x004fe2000f8e00ff */
[----:B------:R-:W-:-:S02]  /*6260*/  MOV R11, UR5 ;  /* 0x00000005000b7c02 */ /* 0x000fc40008000f00 */
[----:B------:R-:W-:-:S07]  /*6270*/  LEPC R20, `(.L_x_116) ;  /* 0x000000001014794e */ /* 0x000fce0000000000 */
[----:B---3-5:R-:W-:Y:S05]  /*6280*/  CALL.ABS.NOINC R14 ;  /* 0x000000000e007343 */ /* 0x028fea0003c00000 */
.L_x_116:
[----:B------:R-:W1:Y:S01]  /*6290*/  LDC.64 R2, c[0x4][R2] ;  /* 0x0100000002027b82 */ /* 0x000e620000000a00 */
[----:B------:R-:W2:Y:S01]  /*62a0*/  LDCU.64 UR8, c[0x4][0x80] ;  /* 0x01001000ff0877ac */ /* 0x000ea20008000a00 */
[----:B------:R-:W-:Y:S02]  /*62b0*/  HFMA2 R12, -RZ, RZ, 0, 5.9604644775390625e-08 ;  /* 0x00000001ff0c7431 */ /* 0x000fe400000001ff */
[----:B------:R-:W-:Y:S01]  /*62c0*/  IMAD.MOV.U32 R8, RZ, RZ, 0x70 ;  /* 0x00000070ff087424 */ /* 0x000fe200078e00ff */
[----:B------:R-:W3:Y:S01]  /*62d0*/  LDCU.64 UR6, c[0x4][0x88] ;  /* 0x01001100ff0677ac */ /* 0x000ee20008000a00 */
[----:B------:R-:W-:Y:S01]  /*62e0*/  IMAD.MOV.U32 R13, RZ, RZ, RZ ;  /* 0x000000ffff0d7224 */ /* 0x000fe200078e00ff */
[----:B------:R-:W4:Y:S01]  /*62f0*/  LDCU.64 UR4, c[0x4][0x8] ;  /* 0x01000100ff0477ac */ /* 0x000f220008000a00 */
[----:B--2---:R-:W-:Y:S02]  /*6300*/  MOV R4, UR8 ;  /* 0x0000000800047c02 */ /* 0x004fe40008000f00 */
[----:B------:R-:W-:Y:S01]  /*6310*/  MOV R5, UR9 ;  /* 0x0000000900057c02 */ /* 0x000fe20008000f00 */
[----:B---3--:R-:W-:Y:S01]  /*6320*/  IMAD.U32 R6, RZ, RZ, UR6 ;  /* 0x00000006ff067e24 */ /* 0x008fe2000f8e00ff */
[----:B------:R-:W-:Y:S01]  /*6330*/  MOV R7, UR7 ;  /* 0x0000000700077c02 */ /* 0x000fe20008000f00 */
[----:B----4-:R-:W-:Y:S01]  /*6340*/  IMAD.U32 R10, RZ, RZ, UR4 ;  /* 0x00000004ff0a7e24 */ /* 0x010fe2000f8e00ff */
[----:B------:R-:W-:-:S02]  /*6350*/  MOV R11, UR5 ;  /* 0x00000005000b7c02 */ /* 0x000fc40008000f00 */
[----:B------:R-:W-:-:S07]  /*6360*/  LEPC R20, `(.L_x_115) ;  /* 0x000000001014794e */ /* 0x000fce0000000000 */
[----:B-1----:R-:W-:Y:S05]  /*6370*/  CALL.ABS.NOINC R2 ;  /* 0x0000000002007343 */ /* 0x002fea0003c00000 */
.L_x_115:
[----:B------:R-:W1:Y:S01]  /*6380*/  LDC.64 R2, c[0x0][0x890] ;  /* 0x00022400ff027b82 */ /* 0x000e620000000a00 */
[----:B------:R-:W-:-:S06]  /*6390*/  ULOP3.LUT UR4, UR41, 0x1, URZ, 0x3c, !UPT ;  /* 0x0000000129047892 */ /* 0x000fcc000f8e3cff */
[----:B------:R-:W-:Y:S01]  /*63a0*/  IMAD.U32 R71, RZ, RZ, UR4 ;  /* 0x00000004ff477e24 */ /* 0x000fe2000f8e00ff */
[----:B-1----:R-:W-:-:S04]  /*63b0*/  ISETP.NE.U32.AND P2, PT, R2, RZ, PT ;  /* 0x000000ff0200720c */ /* 0x002fc80003f45070 */
[----:B------:R-:W-:-:S13]  /*63c0*/  ISETP.NE.AND.EX P2, PT, R3, RZ, PT, P2 ;  /* 0x000000ff0300720c */ /* 0x000fda0003f45320 */
[----:B------:R-:W-:Y:S05]  /*63d0*/  @!P2 BRA `(.L_x_117) ;  /* 0x000000000034a947 */ /* 0x000fea0003800000 */
[----:B------:R-:W1:Y:S02]  /*63e0*/  LDCU.64 UR4, c[0x0][0x888] ;  /* 0x00011100ff0477ac */ /* 0x000e640008000a00 */
[----:B-1----:R-:W-:-:S04]  /*63f0*/  UISETP.NE.U32.AND UP0, UPT, UR4, URZ, UPT ;  /* 0x000000ff0400728c */ /* 0x002fc8000bf05070 */
[----:B------:R-:W-:-:S09]  /*6400*/  UISETP.NE.AND.EX UP0, UPT, UR5, URZ, UPT, UP0 ;  /* 0x000000ff0500728c */ /* 0x000fd2000bf05300 */
[----:B------:R-:W-:Y:S05]  /*6410*/  BRA.U !UP0, `(.L_x_118) ;  /* 0x0000000108187547 */ /* 0x000fea000b800000 */
[----:B------:R-:W1:Y:S01]  /*6420*/  LDC.64 R4, c[0x0][0x888] ;  /* 0x00022200ff047b82 */ /* 0x000e620000000a00 */
[----:B------:R-:W-:-:S04]  /*6430*/  IMAD R0, R2, UR36, RZ ;  /* 0x0000002402007c24 */ /* 0x000fc8000f8e02ff */
[----:B-1----:R-:W-:-:S05]  /*6440*/  IMAD.WIDE R4, R0, 0x4, R4 ;  /* 0x0000000400047825 */ /* 0x002fca00078e0204 */
[----:B-----5:R1:W5:Y:S01]  /*6450*/  LDG.E R48, desc[UR38][R4.64] ;  /* 0x0000002604307981 */ /* 0x020362000c1e1900 */
[----:B------:R-:W-:Y:S01]  /*6460*/  MOV R60, 0x1 ;  /* 0x00000001003c7802 */ /* 0x000fe20000000f00 */
[----:B------:R-:W-:Y:S06]  /*6470*/  BRA `(.L_x_117) ;  /* 0x00000000000c7947 */ /* 0x000fec0003800000 */
.L_x_118:
[----:B------:R-:W1:Y:S01]  /*6480*/  LDCU UR4, c[0x0][0x880] ;  /* 0x00011000ff0477ac */ /* 0x000e620008000800 */
[----:B------:R-:W-:Y:S01]  /*6490*/  HFMA2 R60, -RZ, RZ, 0, 5.9604644775390625e-08 ;  /* 0x00000001ff3c7431 */ /* 0x000fe200000001ff */
[----:B-1---5:R-:W-:Y:S02]  /*64a0*/  MOV R48, UR4 ;  /* 0x0000000400307c02 */ /* 0x022fe40008000f00 */
.L_x_117:
[----:B-1----:R-:W1:Y:S02]  /*64b0*/  LDC.64 R4, c[0x0][0x8b0] ;  /* 0x00022c00ff047b82 */ /* 0x002e640000000a00 */
        /* <DEDUP_REMOVED lines=11> */
[----:B------:R-:W-:Y:S05]  /*6570*/  BRA `(.L_x_119) ;  /* 0x0000000000087947 */ /* 0x000fea0003800000 */
.L_x_120:
[----:B------:R-:W1:Y:S02]  /*6580*/  LDCU UR4, c[0x0][0x8a0] ;  /* 0x00011400ff0477ac */ /* 0x000e640008000800 */
[----:B-1---5:R-:W-:Y:S02]  /*6590*/  MOV R40, UR4 ;  /* 0x0000000400287c02 */ /* 0x022fe40008000f00 */
.L_x_119:
[----:B------:R-:W-:Y:S01]  /*65a0*/  UISETP.NE.AND UP0, UPT, UR43, URZ, UPT ;  /* 0x000000ff2b00728c */ /* 0x000fe2000bf05270 */
[----:B------:R-:W-:Y:S01]  /*65b0*/  PLOP3.LUT P0, PT, PT, PT, PT, 0x8, 0x80 ;  /* 0x000000000080781c */ /* 0x000fe20003f0e170 */
[----:B------:R-:W-:-:S03]  /*65c0*/  IMAD.U32 R0, RZ, RZ, UR40 ;  /* 0x00000028ff007e24 */ /* 0x000fc6000f8e00ff */
[----:B------:R-:W-:-:S04]  /*65d0*/  P2R R87, PR, RZ, 0x1 ;  /* 0x00000001ff577803 */ /* 0x000fc80000000000 */
[----:B------:R-:W-:Y:S05]  /*65e0*/  BRA.U !UP0, `(.L_x_121) ;  /* 0x00000001083c7547 */ /* 0x000fea000b800000 */
[----:B------:R-:W-:-:S04]  /*65f0*/  ISETP.NE.U32.AND P0, PT, R2, RZ, PT ;  /* 0x000000ff0200720c */ /* 0x000fc80003f05070 */
[----:B------:R-:W-:-:S13]  /*6600*/  ISETP.NE.AND.EX P0, PT, R3, RZ, PT, P0 ;  /* 0x000000ff0300720c */ /* 0x000fda0003f05300 */
[----:B-----5:R-:W-:-:S04]  /*6610*/  @!P0 FSETP.EQ.AND P1, PT, R48, RZ, PT ;  /* 0x000000ff3000820b */ /* 0x020fc80003f22000 */
[----:B------:R-:W-:Y:S01]  /*6620*/  P2R R87, PR, RZ, 0x2 ;  /* 0x00000002ff577803 */ /* 0x000fe20000000000 */
[----:B------:R-:W-:Y:S08]  /*6630*/  @!P0 BRA `(.L_x_121) ;  /* 0x0000000000288947 */ /* 0x000ff00003800000 */
[----:B------:R-:W2:Y:S01]  /*6640*/  LDCU.64 UR4, c[0x0][0x888] ;  /* 0x00011100ff0477ac */ /* 0x000ea20008000a00 */
[----:B------:R-:W-:Y:S02]  /*6650*/  LOP3.LUT P1, RZ, R60, 0xff, RZ, 0xc0, !PT ;  /* 0x000000ff3cff7812 */ /* 0x000fe4000782c0ff */
[----:B------:R-:W-:-:S04]  /*6660*/  FSETP.NEU.AND P0, PT, R48, RZ, PT ;  /* 0x000000ff3000720b */ /* 0x000fc80003f0d000 */
[----:B------:R-:W-:Y:S02]  /*6670*/  SEL R2, RZ, 0xffffffff, P0 ;  /* 0xffffffffff027807 */ /* 0x000fe40000000000 */
[----:B--2---:R-:W-:-:S04]  /*6680*/  ISETP.NE.U32.AND P3, PT, RZ, UR4, PT ;  /* 0x00000004ff007c0c */ /* 0x004fc8000bf65070 */
[----:B------:R-:W-:-:S04]  /*6690*/  ISETP.NE.AND.EX P3, PT, RZ, UR5, PT, P3 ;  /* 0x00000005ff007c0c */ /* 0x000fc8000bf65330 */
[----:B------:R-:W-:-:S04]  /*66a0*/  @!P1 SEL R2, RZ, 0xffffffff, P3 ;  /* 0xffffffffff029807 */ /* 0x000fc80001800000 */
[----:B------:R-:W-:-:S04]  /*66b0*/  LOP3.LUT R2, R2, 0x1, RZ, 0xc0, !PT ;  /* 0x0000000102027812 */ /* 0x000fc800078ec0ff */
[----:B------:R-:W-:-:S04]  /*66c0*/  ISETP.EQ.U32.AND P0, PT, R2, 0x1, PT ;  /* 0x000000010200780c */ /* 0x000fc80003f02070 */
[----:B------:R-:W-:-:S09]  /*66d0*/  P2R R87, PR, RZ, 0x1 ;  /* 0x00000001ff577803 */ /* 0x000fd20000000000 */
.L_x_121:
[----:B------:R-:W-:Y:S01]  /*66e0*/  ISETP.NE.AND P3, PT, R87, RZ, PT ;  /* 0x000000ff5700720c */ /* 0x000fe20003f65270 */
[----:B------:R-:W2:Y:S01]  /*66f0*/  LDCU.64 UR4, c[0x0][0x888] ;  /* 0x00011100ff0477ac */ /* 0x000ea20008000a00 */
[----:B------:R-:W-:Y:S01]  /*6700*/  IMAD.MOV.U32 R70, RZ, RZ, 0x1 ;  /* 0x00000001ff467424 */ /* 0x000fe200078e00ff */
[----:B------:R-:W-:Y:S01]  /*6710*/  CS2R R58, SRZ ;  /* 0x00000000003a7805 */ /* 0x000fe2000001ff00 */
[----:B------:R-:W-:Y:S01]  /*6720*/  IMAD.SHL.U32 R64, R23, 0x40, RZ ;  /* 0x0000004017407824 */ /* 0x000fe200078e00ff */
[----:B------:R-:W-:Y:S01]  /*6730*/  CS2R R56, SRZ ;  /* 0x0000000000387805 */ /* 0x000fe2000001ff00 */
[----:B------:R-:W-:Y:S01]  /*6740*/  IMAD.SHL.U32 R63, R22, 0x40, RZ ;  /* 0x00000040163f7824 */ /* 0x000fe200078e00ff */
[----:B------:R-:W-:Y:S01]  /*6750*/  CS2R R54, SRZ ;  /* 0x0000000000367805 */ /* 0x000fe2000001ff00 */
[----:B------:R-:W-:Y:S01]  /*6760*/  IMAD R36, R38, 0x20, R39 ;  /* 0x0000002026247824 */ /* 0x000fe200078e0227 */
[----:B------:R-:W-:Y:S01]  /*6770*/  CS2R R52, SRZ ;  /* 0x0000000000347805 */ /* 0x000fe2000001ff00 */
[----:B------:R-:W-:-:S02]  /*6780*/  IMAD.MOV.U32 R37, RZ, RZ, RZ ;  /* 0x000000ffff257224 */ /* 0x000fc400078e00ff */
[----:B------:R-:W-:Y:S02]  /*6790*/  IMAD.U32 R69, RZ, RZ, UR37 ;  /* 0x00000025ff457e24 */ /* 0x000fe4000f8e00ff */
[--C-:B------:R-:W-:Y:S01]  /*67a0*/  @!P3 IMAD R2, R0, 0x8, R16.reuse ;  /* 0x000000080002b824 */ /* 0x100fe200078e0210 */
[----:B------:R-:W-:Y:S01]  /*67b0*/  @!P3 SHF.L.U32 R0, R71, 0x1f, RZ ;  /* 0x0000001f4700b819 */ /* 0x000fe200000006ff */
[----:B------:R-:W-:Y:S02]  /*67c0*/  IMAD R16, R38, 0x8, R16 ;  /* 0x0000000826107824 */ /* 0x000fe400078e0210 */
[----:B------:R-:W-:Y:S01]  /*67d0*/  IMAD.U32 R68, RZ, RZ, UR40 ;  /* 0x00000028ff447e24 */ /* 0x000fe2000f8e00ff */
[----:B------:R3:W4:Y:S01]  /*67e0*/  @!P3 SYNCS.PHASECHK.TRANS64.TRYWAIT P1, [R2+URZ+0x110], R0 ;  /* 0x000110000200b5a7 */ /* 0x00072200080211ff */
[----:B--2---:R-:W-:-:S04]  /*67f0*/  ISETP.NE.U32.AND P0, PT, RZ, UR4, PT ;  /* 0x00000004ff007c0c */ /* 0x004fc8000bf05070 */
[----:B------:R-:W-:Y:S02]  /*6800*/  ISETP.NE.AND.EX P0, PT, RZ, UR5, PT, P0 ;  /* 0x00000005ff007c0c */ /* 0x000fe4000bf05300 */
[----:B---3--:R-:W-:Y:S02]  /*6810*/  SHF.L.U32 R0, R77, 0x1f, RZ ;  /* 0x0000001f4d007819 */ /* 0x008fe400000006ff */
[----:B------:R-:W-:Y:S02]  /*6820*/  SEL R2, RZ, 0xffffffff, P0 ;  /* 0xffffffffff027807 */ /* 0x000fe40000000000 */
[----:B------:R2:W3:Y:S01]  /*6830*/  SYNCS.PHASECHK.TRANS64.TRYWAIT P4, [R16+URZ+0x170], R0 ;  /* 0x00017000100075a7 */ /* 0x0004e200080811ff */
[----:B-----5:R-:W-:-:S04]  /*6840*/  FSETP.NEU.AND P0, PT, R48, RZ, PT ;  /* 0x000000ff3000720b */ /* 0x020fc80003f0d000 */
[----:B--2---:R-:W-:Y:S02]  /*6850*/  SEL R0, RZ, 0xffffffff, P0 ;  /* 0xffffffffff007807 */ /* 0x004fe40000000000 */
[----:B------:R-:W-:-:S04]  /*6860*/  LOP3.LUT P0, R62, R60, 0xff, RZ, 0xc0, !PT ;  /* 0x000000ff3c3e7812 */ /* 0x000fc8000780c0ff */
[----:B------:R-:W-:-:S04]  /*6870*/  @P2 SEL R0, R2, R0, !P0 ;  /* 0x0000000002002207 */ /* 0x000fc80004000000 */
[----:B------:R-:W-:-:S04]  /*6880*/  LOP3.LUT R0, R0, 0x1, RZ, 0xc0, !PT ;  /* 0x0000000100007812 */ /* 0x000fc800078ec0ff */
[----:B------:R-:W-:-:S04]  /*6890*/  ISETP.NE.U32.AND P0, PT, R0, 0x1, PT ;  /* 0x000000010000780c */ /* 0x000fc80003f05070 */
[----:B------:R-:W-:Y:S02]  /*68a0*/  P2R R82, PR, RZ, 0x1 ;  /* 0x00000001ff527803 */ /* 0x000fe40000000000 */
[----:B------:R-:W-:Y:S02]  /*68b0*/  PLOP3.LUT P0, PT, PT, PT, PT, 0x80, 0x8 ;  /* 0x000000000008781c */ /* 0x000fe40003f0f070 */
[----:B----4-:R-:W-:Y:S02]  /*68c0*/  @!P3 SEL R70, RZ, 0x1, !P1 ;  /* 0x00000001ff46b807 */ /* 0x010fe40004800000 */
[----:B------:R-:W-:-:S04]  /*68d0*/  PLOP3.LUT P1, PT, PT, PT, PT, 0x8, 0x80 ;  /* 0x000000000080781c */ /* 0x000fc80003f2e170 */
[----:B------:R-:W-:Y:S02]  /*68e0*/  P2R R85, PR, RZ, 0x2 ;  /* 0x00000002ff557803 */ /* 0x000fe40000000000 */
[----:B---3--:R-:W-:-:S07]  /*68f0*/  P2R R86, PR, RZ, 0x10 ;  /* 0x00000010ff567803 */ /* 0x008fce0000000000 */
.L_x_139:
[----:B------:R-:W-:Y:S01]  /*6900*/  ISETP.NE.AND P1, PT, R87, RZ, PT ;  /* 0x000000ff5700720c */ /* 0x000fe20003f25270 */
[----:B------:R-:W-:Y:S05]  /*6910*/  YIELD ;  /* 0x0000000000007946 */ /* 0x000fea0003800000 */
[----:B------:R-:W-:Y:S01]  /*6920*/  P2R R84, PR, RZ, 0x1 ;  /* 0x00000001ff547803 */ /* 0x000fe20000000000 */
[----:B------:R-:W-:Y:S06]  /*6930*/  BSSY B1, `(.L_x_122) ;  /* 0x0000022000017945 */ /* 0x000fec0003800000 */
[----:B------:R-:W-:Y:S05]  /*6940*/  @P1 BRA `(.L_x_123) ;  /* 0x0000000000801947 */ /* 0x000fea0003800000 */
[----:B------:R-:W-:Y:S01]  /*6950*/  ISETP.NE.AND P1, PT, R82, RZ, PT ;  /* 0x000000ff5200720c */ /* 0x000fe20003f25270 */
[----:B------:R-:W-:Y:S01]  /*6960*/  BSSY B0, `(.L_x_124) ;  /* 0x0000017000007945 */ /* 0x000fe20003800000 */
[----:B------:R-:W-:Y:S02]  /*6970*/  LOP3.LUT P2, RZ, R79, 0x40, RZ, 0xc0, !PT ;  /* 0x000000404fff7812 */ /* 0x000fe4000784c0ff */
[----:B------:R-:W-:Y:S09]  /*6980*/  PLOP3.LUT P0, PT, PT, PT, PT, 0x8, 0x80 ;  /* 0x000000000080781c */ /* 0x000ff20003f0e170 */
[----:B-1----:R-:W-:Y:S01]  /*6990*/  @P1 IMAD R4, R68, 0x800, R78 ;  /* 0x0000080044041824 */ /* 0x002fe200078e024e */
[----:B------:R-:W1:Y:S01]  /*69a0*/  @P1 S2R R0, SR_CgaCtaId ;  /* 0x0000000000001919 */ /* 0x000e620000008800 */
[----:B------:R-:W-:Y:S02]  /*69b0*/  @P1 MOV R2, 0x400 ;  /* 0x0000040000021802 */ /* 0x000fe40000000f00 */
[----:B------:R-:W-:Y:S02]  /*69c0*/  @P1 PLOP3.LUT P0, PT, P2, PT, PT, 0x80, 0x8 ;  /* 0x000000000008181c */ /* 0x000fe4000170f070 */
[----:B-1----:R-:W-:Y:S01]  /*69d0*/  @P1 LEA R0, R0, R2, 0x18 ;  /* 0x0000000200001211 */ /* 0x002fe200078ec0ff */
[----:B------:R-:W-:Y:S04]  /*69e0*/  VIADD R2, R68, 0x1 ;  /* 0x0000000144027836 */ /* 0x000fe80000000000 */
[----:B------:R-:W-:Y:S04]  /*69f0*/  @P1 IMAD.U32 R4, R4, 0x2, R0 ;  /* 0x0000000204041824 */ /* 0x000fe800078e0000 */
[C---:B------:R-:W-:Y:S02]  /*6a00*/  @P1 VIADD R0, R4.reuse, 0x300 ;  /* 0x0000030004001836 */ /* 0x040fe40000000000 */
[----:B------:R-:W-:Y:S02]  /*6a10*/  @P1 VIADD R3, R4, 0x310 ;  /* 0x0000031004031836 */ /* 0x000fe40000000000 */
[----:B------:R-:W-:Y:S01]  /*6a20*/  @P0 VIADD R3, R0, 0xfffffff0 ;  /* 0xfffffff000030836 */ /* 0x000fe20000000000 */
[----:B------:R-:W-:Y:S11]  /*6a30*/  ISETP.NE.AND P0, PT, R70, RZ, PT ;  /* 0x000000ff4600720c */ /* 0x000ff60003f05270 */
[----:B------:R-:W-:Y:S02]  /*6a40*/  @!UPT UIADD3 URZ, UPT, UPT, URZ, URZ, URZ ;  /* 0x000000fffffff290 */ /* 0x000fe4000fffe0ff */
[----:B------:R-:W-:Y:S05]  /*6a50*/  @P0 BRA `(.L_x_125) ;  /* 0x00000000001c0947 */ /* 0x000fea0003800000 */
[----:B------:R-:W1:Y:S01]  /*6a60*/  S2UR UR4, SR_CgaCtaId ;  /* 0x00000000000479c3 */ /* 0x000e620000008800 */
[----:B------:R-:W-:Y:S01]  /*6a70*/  UMOV UR5, 0x400 ;  /* 0x0000040000057882 */ /* 0x000fe20000000000 */
[----:B------:R-:W-:Y:S01]  /*6a80*/  SHF.L.U32 R0, R71, 0x1f, RZ ;  /* 0x0000001f47007819 */ /* 0x000fe200000006ff */
[----:B-1----:R-:W-:Y:S06]  /*6a90*/  ULEA UR4, UR4, UR5, 0x18 ;  /* 0x0000000504047291 */ /* 0x002fec000f8ec0ff */
[----:B------:R-:W-:Y:S04]  /*6aa0*/  LEA R68, R68, UR4, 0x3 ;  /* 0x0000000444447c11 */ /* 0x000fe8000f8e18ff */
[----:B------:R-:W1:Y:S02]  /*6ab0*/  SYNCS.PHASECHK.TRANS64.TRYWAIT P0, [R68+URZ+0x110], R0 ;  /* 0x00011000440075a7 */ /* 0x000e6400080011ff */
[----:B-1----:R-:W-:Y:S05]  /*6ac0*/  @!P0 BRA `(.L_x_126) ;  /* 0x0000003400d08947 */ /* 0x002fea0003800000 */
.L_x_125:
[----:B------:R-:W-:Y:S05]  /*6ad0*/  BSYNC B0 ;  /* 0x0000000000007941 */ /* 0x000fea0003800000 */
.L_x_124:
[----:B------:R-:W-:Y:S02]  /*6ae0*/  ISETP.NE.AND P1, PT, R82, RZ, PT ;  /* 0x000000ff5200720c */ /* 0x000fe40003f25270 */
[C---:B------:R-:W-:Y:S04]  /*6af0*/  ISETP.NE.AND P0, PT, R2.reuse, 0x3, PT ;  /* 0x000000030200780c */ /* 0x040fe80003f05270 */
[----:B-1----:R-:W-:Y:S02]  /*6b00*/  SEL R0, RZ, 0x1, P0 ;  /* 0x00000001ff007807 */ /* 0x002fe40000000000 */
[----:B------:R-:W-:Y:S02]  /*6b10*/  SEL R68, R2, RZ, P0 ;  /* 0x000000ff02447207 */ /* 0x000fe40000000000 */
[----:B------:R-:W-:Y:S03]  /*6b20*/  LOP3.LUT R71, R71, R0, RZ, 0x3c, !PT ;  /* 0x0000000047477212 */ /* 0x000fe600078e3cff */
[----:B------:R2:W3:Y:S04]  /*6b30*/  @P1 LDS.128 R52, [R4+0x300] ;  /* 0x0003000004341984 */ /* 0x0004e80000000c00 */
[----:B------:R2:W4:Y:S02]  /*6b40*/  @P1 LDS.128 R56, [R3] ;  /* 0x0000000003381984 */ /* 0x0005240000000c00 */
.L_x_123:
[----:B------:R-:W-:Y:S05]  /*6b50*/  BSYNC B1 ;  /* 0x0000000000017941 */ /* 0x000fea0003800000 */
.L_x_122:
[----:B------:R-:W-:Y:S01]  /*6b60*/  ISETP.NE.AND P1, PT, R86, RZ, PT ;  /* 0x000000ff5600720c */ /* 0x000fe20003f25270 */
[----:B------:R-:W5:Y:S01]  /*6b70*/  S2UR UR4, SR_CgaCtaId ;  /* 0x00000000000479c3 */ /* 0x000f620000008800 */
[----:B------:R-:W-:Y:S01]  /*6b80*/  ISETP.NE.AND P0, PT, R85, RZ, PT ;  /* 0x000000ff5500720c */ /* 0x000fe20003f05270 */
[----:B------:R-:W-:Y:S01]  /*6b90*/  UMOV UR5, 0x400 ;  /* 0x0000040000057882 */ /* 0x000fe20000000000 */
[----:B------:R-:W-:Y:S01]  /*6ba0*/  IMAD.IADD R2, R36, 0x1, R37 ;  /* 0x0000000124027824 */ /* 0x000fe200078e0225 */
[----:B------:R-:W-:Y:S01]  /*6bb0*/  BSSY B0, `(.L_x_127) ;  /* 0x0000009000007945 */ /* 0x000fe20003800000 */
[----:B------:R-:W-:Y:S03]  /*6bc0*/  PLOP3.LUT P0, PT, P0, P1, PT, 0xf8, 0x8f ;  /* 0x00000000008f781c */ /* 0x000fe60000703f70 */
[----:B--2---:R-:W-:Y:S01]  /*6bd0*/  SHF.R.U32.HI R3, RZ, 0x15, R2 ;  /* 0x00000015ff037819 */ /* 0x004fe20000011602 */
[----:B-----5:R-:W-:Y:S06]  /*6be0*/  ULEA UR4, UR4, UR5, 0x18 ;  /* 0x0000000504047291 */ /* 0x020fec000f8ec0ff */
[----:B------:R-:W-:Y:S03]  /*6bf0*/  LEA R61, R38, UR4, 0x3 ;  /* 0x00000004263d7c11 */ /* 0x000fe6000f8e18ff */
[----:B------:R-:W-:Y:S05]  /*6c00*/  @P0 BRA `(.L_x_128) ;  /* 0x00000000000c0947 */ /* 0x000fea0003800000 */
[----:B------:R-:W-:Y:S04]  /*6c10*/  SHF.L.U32 R0, R77, 0x1f, RZ ;  /* 0x0000001f4d007819 */ /* 0x000fe800000006ff */
[----:B------:R-:W2:Y:S02]  /*6c20*/  SYNCS.PHASECHK.TRANS64.TRYWAIT P0, [R61+URZ+0x170], R0 ;  /* 0x000170003d0075a7 */ /* 0x000ea400080011ff */
[----:B--2---:R-:W-:Y:S05]  /*6c30*/  @!P0 BRA `(.L_x_129) ;  /* 0x0000003400888947 */ /* 0x004fea0003800000 */
.L_x_128:
[----:B------:R-:W-:Y:S05]  /*6c40*/  BSYNC B0 ;  /* 0x0000000000007941 */ /* 0x000fea0003800000 */
.L_x_127:
[----:B------:R-:W-:Y:S11]  /*6c50*/  LOP3.LUT P0, RZ, R3, 0x3, R81, 0x48, !PT ;  /* 0x0000000303ff7812 */ /* 0x000ff60007804851 */
[----:B------:R-:W-:Y:S02]  /*6c60*/  @!UPT UIADD3 URZ, UPT, UPT, URZ, URZ, URZ ;  /* 0x000000fffffff290 */ /* 0x000fe4000fffe0ff */
[----:B------:R-:W-:Y:S05]  /*6c70*/  @!P0 BRA `(.L_x_130) ;  /* 0x0000000000408947 */ /* 0x000fea0003800000 */
[----:B------:R-:W1:Y:S01]  /*6c80*/  LDCU.64 UR8, c[0x4][0x70] ;  /* 0x01000e00ff0877ac */ /* 0x000e620008000a00 */
[----:B------:R-:W-:Y:S01]  /*6c90*/  MOV R15, 0x0 ;  /* 0x00000000000f7802 */ /* 0x000fe20000000f00 */
[----:B------:R-:W-:Y:S02]  /*6ca0*/  HFMA2 R12, -RZ, RZ, 0, 5.9604644775390625e-08 ;  /* 0x00000001ff0c7431 */ /* 0x000fe400000001ff */
[----:B------:R-:W-:Y:S02]  /*6cb0*/  IMAD.MOV.U32 R8, RZ, RZ, 0x192 ;  /* 0x00000192ff087424 */ /* 0x000fe400078e00ff */
[----:B------:R-:W-:Y:S01]  /*6cc0*/  IMAD.MOV.U32 R13, RZ, RZ, RZ ;  /* 0x000000ffff0d7224 */ /* 0x000fe200078e00ff */
[----:B------:R-:W5:Y:S01]  /*6cd0*/  LDCU.64 UR6, c[0x4][0x78] ;  /* 0x01000f00ff0677ac */ /* 0x000f620008000a00 */
[----:B------:R-:W2:Y:S01]  /*6ce0*/  LDC.64 R14, c[0x4][R15] ;  /* 0x010000000f0e7b82 */ /* 0x000ea20000000a00 */
[----:B------:R-:W3:Y:S01]  /*6cf0*/  LDCU.64 UR4, c[0x4][0x10] ;  /* 0x01000200ff0477ac */ /* 0x000ee20008000a00 */
[----:B-1----:R-:W-:Y:S01]  /*6d00*/  MOV R5, UR9 ;  /* 0x0000000900057c02 */ /* 0x002fe20008000f00 */
[----:B------:R-:W-:Y:S01]  /*6d10*/  IMAD.U32 R4, RZ, RZ, UR8 ;  /* 0x00000008ff047e24 */ /* 0x000fe2000f8e00ff */
[----:B-----5:R-:W-:Y:S01]  /*6d20*/  MOV R7, UR7 ;  /* 0x0000000700077c02 */ /* 0x020fe20008000f00 */
[----:B------:R-:W-:Y:S01]  /*6d30*/  IMAD.U32 R6, RZ, RZ, UR6 ;  /* 0x00000006ff067e24 */ /* 0x000fe2000f8e00ff */
[----:B---3--:R-:W-:Y:S01]  /*6d40*/  MOV R11, UR5 ;  /* 0x00000005000b7c02 */ /* 0x008fe20008000f00 */
[----:B------:R-:W-:Y:S02]  /*6d50*/  IMAD.U32 R10, RZ, RZ, UR4 ;  /* 0x00000004ff0a7e24 */ /* 0x000fe4000f8e00ff */
[----:B------:R-:W-:Y:S07]  /*6d60*/  LEPC R20, `(.L_x_130) ;  /* 0x000000001014794e */ /* 0x000fee0000000000 */
[----:B--2-4-:R-:W-:Y:S05]  /*6d70*/  CALL.ABS.NOINC R14 ;  /* 0x000000000e007343 */ /* 0x014fea0003c00000 */
.L_x_130:
[----:B------:R-:W-:Y:S05]  /*6d80*/  WARPSYNC.ALL ;  /* 0x0000000000007948 */ /* 0x000fea0003800000 */
[----:B------:R-:W-:Y:S01]  /*6d90*/  R2UR UR4, R2 ;  /* 0x00000000020472ca */ /* 0x000fe200000e0000 */
[----:B------:R-:W5:Y:S01]  /*6da0*/  S2UR UR8, SR_CgaCtaId ;  /* 0x00000000000879c3 */ /* 0x000f620000008800 */
[C---:B---3--:R-:W-:Y:S01]  /*6db0*/  SHF.L.U32 R20, R52.reuse, 0x10, RZ ;  /* 0x0000001034147819 */ /* 0x048fe200000006ff */
[----:B------:R-:W-:Y:S01]  /*6dc0*/  UMOV UR44, 0x400 ;  /* 0x00000400002c7882 */ /* 0x000fe20000000000 */
[----:B------:R-:W-:Y:S01]  /*6dd0*/  LOP3.LUT R21, R52, 0xffff0000, RZ, 0xc0, !PT ;  /* 0xffff000034157812 */ /* 0x000fe200078ec0ff */
[----:B------:R-:W-:Y:S01]  /*6de0*/  HFMA2 R45, -RZ, RZ, 0.8349609375, 5.424022674560546875e-06 ;  /* 0x3aae005bff2d7431 */ /* 0x000fe200000001ff */
[C---:B------:R-:W-:Y:S01]  /*6df0*/  SHF.L.U32 R22, R53.reuse, 0x10, RZ ;  /* 0x0000001035167819 */ /* 0x040fe200000006ff */
[----:B------:R-:W-:Y:S01]  /*6e00*/  HFMA2 R44, -RZ, RZ, 1.28515625, -179.25 ;  /* 0x3d24d99aff2c7431 */ /* 0x000fe200000001ff */
[----:B------:R-:W-:Y:S01]  /*6e10*/  LOP3.LUT R23, R53, 0xffff0000, RZ, 0xc0, !PT ;  /* 0xffff000035177812 */ /* 0x000fe200078ec0ff */
[----:B------:R-:W-:Y:S01]  /*6e20*/  HFMA2 R42, -RZ, RZ, 1.8525390625, -0.310791015625 ;  /* 0x3f69b4f9ff2a7431 */ /* 0x000fe200000001ff */
[----:B------:R-:W-:Y:S01]  /*6e30*/  MOV R49, 0x38eb4c3a ;  /* 0x38eb4c3a00317802 */ /* 0x000fe20000000f00 */
[----:B------:R-:W-:Y:S01]  /*6e40*/  BSSY.RECONVERGENT B0, `(.L_x_131) ;  /* 0x0000200000007945 */ /* 0x000fe20003800200 */
[----:B------:R-:W-:Y:S01]  /*6e50*/  MOV R34, 0x3c09919f ;  /* 0x3c09919f00227802 */ /* 0x000fe20000000f00 */
[----:B-1----:R-:W1:Y:S01]  /*6e60*/  LDTM.x16 R4, tmem[UR4] ;  /* 0x00000004000479ee */ /* 0x002e620008240000 */
[----:B------:R-:W-:Y:S02]  /*6e70*/  MOV R43, 0x3e235519 ;  /* 0x3e235519002b7802 */ /* 0x000fe40000000f00 */
[----:B------:R-:W-:Y:S02]  /*6e80*/  MOV R41, 0x3f210a14 ;  /* 0x3f210a1400297802 */ /* 0x000fe40000000f00 */
[----:B------:R-:W-:Y:S02]  /*6e90*/  ISETP.NE.AND P6, PT, R85, RZ, PT ;  /* 0x000000ff5500720c */ /* 0x000fe40003fc5270 */
[----:B------:R-:W-:Y:S02]  /*6ea0*/  LOP3.LUT P5, RZ, R79, 0x40, RZ, 0xc0, !PT ;  /* 0x000000404fff7812 */ /* 0x000fe400078ac0ff */
[----:B------:R-:W-:Y:S09]  /*6eb0*/  ISETP.NE.AND P2, PT, R80, RZ, PT ;  /* 0x000000ff5000720c */ /* 0x000ff20003f45270 */
[----:B--2---:R-:W-:Y:S01]  /*6ec0*/  @P6 IADD3 R61, PT, PT, R61, 0x190, RZ ;  /* 0x000001903d3d6810 */ /* 0x004fe20007ffe0ff */
[----:B------:R-:W-:Y:S03]  /*6ed0*/  @P6 NOP ;  /* 0x0000000000006918 */ /* 0x000fe60000000000 */
[----:B------:R-:W-:Y:S01]  /*6ee0*/  @P6 LOP3.LUT R61, R61, 0xfefffff8, RZ, 0xc0, !PT ;  /* 0xfefffff83d3d6812 */ /* 0x000fe200078ec0ff */
[C---:B-1----:R-:W-:Y:S01]  /*6ef0*/  FMUL R0, R40.reuse, R4 ;  /* 0x0000000428007220 */ /* 0x042fe20000400000 */
[C---:B------:R-:W-:Y:S01]  /*6f00*/  FMUL R2, R40.reuse, R5 ;  /* 0x0000000528027220 */ /* 0x040fe20000400000 */
[C---:B------:R-:W-:Y:S01]  /*6f10*/  FMUL R4, R40.reuse, R8 ;  /* 0x0000000828047220 */ /* 0x040fe20000400000 */
[C---:B------:R-:W-:Y:S01]  /*6f20*/  FMUL R5, R40.reuse, R9 ;  /* 0x0000000928057220 */ /* 0x040fe20000400000 */
[C---:B------:R-:W-:Y:S01]  /*6f30*/  FMUL R3, R40.reuse, R6 ;  /* 0x0000000628037220 */ /* 0x040fe20000400000 */
[C---:B------:R-:W-:Y:S01]  /*6f40*/  FMUL R8, R40.reuse, R12 ;  /* 0x0000000c28087220 */ /* 0x040fe20000400000 */
[C---:B------:R-:W-:Y:S01]  /*6f50*/  FMUL R6, R40.reuse, R10 ;  /* 0x0000000a28067220 */ /* 0x040fe20000400000 */
[C---:B------:R-:W-:Y:S01]  /*6f60*/  FMUL R9, R40.reuse, R13 ;  /* 0x0000000d28097220 */ /* 0x040fe20000400000 */
[----:B------:R-:W-:Y:S01]  /*6f70*/  FMUL R12, R40, R16 ;  /* 0x00000010280c7220 */ /* 0x000fe20000400000 */
[----:B------:R-:W-:Y:S01]  /*6f80*/  SHF.L.U32 R16, R54, 0x10, RZ ;  /* 0x0000001036107819 */ /* 0x000fe200000006ff */
[C---:B------:R-:W-:Y:S01]  /*6f90*/  FMUL R7, R40.reuse, R7 ;  /* 0x0000000728077220 */ /* 0x040fe20000400000 */
[C---:B------:R-:W-:Y:S01]  /*6fa0*/  FMUL R10, R40.reuse, R14 ;  /* 0x0000000e280a7220 */ /* 0x040fe20000400000 */
[----:B------:R-:W-:Y:S01]  /*6fb0*/  FMUL R13, R40, R17 ;  /* 0x00000011280d7220 */ /* 0x000fe20000400000 */
[----:B------:R-:W-:Y:S01]  /*6fc0*/  LOP3.LUT R17, R54, 0xffff0000, RZ, 0xc0, !PT ;  /* 0xffff000036117812 */ /* 0x000fe200078ec0ff */
[----:B------:R-:W-:Y:S01]  /*6fd0*/  FFMA R0, R48, R20, R0 ;  /* 0x0000001430007223 */ /* 0x000fe20000000000 */
[C---:B------:R-:W-:Y:S01]  /*6fe0*/  LOP3.LUT R20, R55.reuse, 0xffff0000, RZ, 0xc0, !PT ;  /* 0xffff000037147812 */ /* 0x040fe200078ec0ff */
[----:B------:R-:W-:Y:S01]  /*6ff0*/  FMUL R14, R40, R18 ;  /* 0x00000012280e7220 */ /* 0x000fe20000400000 */
[----:B------:R-:W-:Y:S01]  /*7000*/  SHF.L.U32 R18, R55, 0x10, RZ ;  /* 0x0000001037127819 */ /* 0x000fe200000006ff */
[----:B------:R-:W-:Y:S01]  /*7010*/  FFMA R2, R48, R21, R2 ;  /* 0x0000001530027223 */ /* 0x000fe20000000002 */
[----:B----4-:R-:W-:Y:S01]  /*7020*/  SHF.L.U32 R21, R56, 0x10, RZ ;  /* 0x0000001038157819 */ /* 0x010fe200000006ff */
[C---:B------:R-:W-:Y:S01]  /*7030*/  FFMA R3, R48.reuse, R22, R3 ;  /* 0x0000001630037223 */ /* 0x040fe20000000003 */
[----:B------:R-:W-:Y:S01]  /*7040*/  FFMA R7, R48, R23, R7 ;  /* 0x0000001730077223 */ /* 0x000fe20000000007 */
[----:B------:R-:W-:Y:S01]  /*7050*/  FMUL R11, R40, R11 ;  /* 0x0000000b280b7220 */ /* 0x000fe20000400000 */
[----:B------:R-:W-:Y:S01]  /*7060*/  FFMA R4, R48, R16, R4 ;  /* 0x0000001030047223 */ /* 0x000fe20000000004 */
[----:B------:R-:W-:Y:S01]  /*7070*/  LOP3.LUT R16, R56, 0xffff0000, RZ, 0xc0, !PT ;  /* 0xffff000038107812 */ /* 0x000fe200078ec0ff */
[C---:B------:R-:W-:Y:S01]  /*7080*/  FFMA R5, R48.reuse, R17, R5 ;  /* 0x0000001130057223 */ /* 0x040fe20000000005 */
[C---:B------:R-:W-:Y:S01]  /*7090*/  SHF.L.U32 R17, R57.reuse, 0x10, RZ ;  /* 0x0000001039117819 */ /* 0x040fe200000006ff */
[C---:B------:R-:W-:Y:S01]  /*70a0*/  FFMA R6, R48.reuse, R18, R6 ;  /* 0x0000001230067223 */ /* 0x040fe20000000006 */
[----:B------:R-:W-:Y:S01]  /*70b0*/  LOP3.LUT R18, R57, 0xffff0000, RZ, 0xc0, !PT ;  /* 0xffff000039127812 */ /* 0x000fe200078ec0ff */
[----:B------:R-:W-:Y:S01]  /*70c0*/  FFMA R11, R48, R20, R11 ;  /* 0x00000014300b7223 */ /* 0x000fe2000000000b */
[----:B------:R-:W-:Y:S01]  /*70d0*/  SHF.L.U32 R20, R58, 0x10, RZ ;  /* 0x000000103a147819 */ /* 0x000fe200000006ff */
[----:B------:R-:W-:Y:S01]  /*70e0*/  FMUL R15, R40, R15 ;  /* 0x0000000f280f7220 */ /* 0x000fe20000400000 */
[----:B------:R-:W-:Y:S01]  /*70f0*/  FFMA R8, R48, R21, R8 ;  /* 0x0000001530087223 */ /* 0x000fe20000000008 */
[----:B------:R-:W-:Y:S01]  /*7100*/  LOP3.LUT R21, R58, 0xffff0000, RZ, 0xc0, !PT ;  /* 0xffff00003a157812 */ /* 0x000fe200078ec0ff */
[C---:B------:R-:W-:Y:S01]  /*7110*/  FFMA R9, R48.reuse, R16, R9 ;  /* 0x0000001030097223 */ /* 0x040fe20000000009 */
[C---:B------:R-:W-:Y:S01]  /*7120*/  FFMA R10, R48.reuse, R17, R10 ;  /* 0x00000011300a7223 */ /* 0x040fe2000000000a */
[C---:B------:R-:W-:Y:S01]  /*7130*/  SHF.L.U32 R17, R59.reuse, 0x10, RZ ;  /* 0x000000103b117819 */ /* 0x040fe200000006ff */
[C---:B------:R-:W-:Y:S01]  /*7140*/  FFMA R15, R48.reuse, R18, R15 ;  /* 0x00000012300f7223 */ /* 0x040fe2000000000f */
[----:B------:R-:W-:Y:S01]  /*7150*/  LOP3.LUT R18, R59, 0xffff0000, RZ, 0xc0, !PT ;  /* 0xffff00003b127812 */ /* 0x000fe200078ec0ff */
[----:B------:R-:W-:Y:S01]  /*7160*/  FFMA R12, R48, R20, R12 ;  /* 0x00000014300c7223 */ /* 0x000fe2000000000c */
[C---:B------:R-:W-:Y:S01]  /*7170*/  FMUL R20, R0.reuse, 0.70710676908493041992 ;  /* 0x3f3504f300147820 */ /* 0x040fe20000400000 */
[----:B------:R1:W-:Y:S01]  /*7180*/  @P6 SYNCS.ARRIVE.TRANS64.RED.A1T0 RZ, [R61+URZ], RZ ;  /* 0x000000ff3dff69a7 */ /* 0x0003e200081004ff */
[----:B-----5:R-:W-:Y:S01]  /*7190*/  ULEA UR44, UR8, UR44, 0x18 ;  /* 0x0000002c082c7291 */ /* 0x020fe2000f8ec0ff */
[----:B------:R-:W-:Y:S01]  /*71a0*/  FMUL R0, R0, 0.5 ;  /* 0x3f00000000007820 */ /* 0x000fe20000400000 */
[C---:B------:R-:W-:Y:S01]  /*71b0*/  FMUL R16, R20.reuse, R20 ;  /* 0x0000001414107220 */ /* 0x040fe20000400000 */
[----:B------:R-:W-:Y:S01]  /*71c0*/  FSETP.GE.AND P0, PT, |R20|, 1.0029599666595458984, PT ;  /* 0x3f8060fe1400780b */ /* 0x000fe20003f06200 */
[C---:B------:R-:W-:Y:S01]  /*71d0*/  FFMA R13, R48.reuse, R21, R13 ;  /* 0x00000015300d7223 */ /* 0x040fe2000000000d */
[----:B------:R-:W-:Y:S01]  /*71e0*/  FFMA R14, R48, R17, R14 ;  /* 0x00000011300e7223 */ /* 0x000fe2000000000e */
[----:B------:R-:W-:Y:S01]  /*71f0*/  FMUL R19, R40, R19 ;  /* 0x0000001328137220 */ /* 0x000fe20000400000 */
[----:B------:R-:W-:Y:S02]  /*7200*/  FSEL R21, |R20|, R16, P0 ;  /* 0x0000001014157208 */ /* 0x000fe40000000200 */
[----:B------:R-:W-:Y:S01]  /*7210*/  FSEL R22, R49, 8.4834944573231041431e-05, P0 ;  /* 0x38b1e96a31167808 */ /* 0x000fe20000000000 */
[----:B------:R-:W-:Y:S01]  /*7220*/  FFMA R19, R48, R18, R19 ;  /* 0x0000001230137223 */ /* 0x000fe20000000013 */
[----:B------:R-:W-:Y:S02]  /*7230*/  FSEL R16, -R45, -0.00082130916416645050049, P0 ;  /* 0xba574d202d107808 */ /* 0x000fe40000000100 */
[----:B------:R-:W-:Y:S02]  /*7240*/  FSEL R17, R34, 0.0052134888246655464172, P0 ;  /* 0x3baad5ea22117808 */ /* 0x000fe40000000000 */
[----:B------:R-:W-:Y:S01]  /*7250*/  FSEL R18, -R44, -0.026868773624300956726, P0 ;  /* 0xbcdc1be72c127808 */ /* 0x000fe20000000100 */
[-C--:B------:R-:W-:Y:S04]  /*7260*/  FFMA R16, R22, R21.reuse, R16 ;  /* 0x0000001516107223 */ /* 0x080fe80000000010 */
[-C--:B------:R-:W-:Y:S01]  /*7270*/  FFMA R17, R16, R21.reuse, R17 ;  /* 0x0000001510117223 */ /* 0x080fe20000000011 */
[----:B------:R-:W-:Y:S03]  /*7280*/  FSEL R16, R43, 0.11284004896879196167, P0 ;  /* 0x3de718af2b107808 */ /* 0x000fe60000000000 */
[-C--:B------:R-:W-:Y:S01]  /*7290*/  FFMA R18, R17, R21.reuse, R18 ;  /* 0x0000001511127223 */ /* 0x080fe20000000012 */
[----:B------:R-:W-:Y:S03]  /*72a0*/  FSEL R17, R42, -0.37612664699554443359, P0 ;  /* 0xbec093ac2a117808 */ /* 0x000fe60000000000 */
[-C--:B------:R-:W-:Y:S01]  /*72b0*/  FFMA R16, R18, R21.reuse, R16 ;  /* 0x0000001512107223 */ /* 0x080fe20000000010 */
[----:B------:R-:W-:Y:S03]  /*72c0*/  FSEL R18, R41, 0.12837915122509002686, P0 ;  /* 0x3e0375d329127808 */ /* 0x000fe60000000000 */
[-C--:B------:R-:W-:Y:S01]  /*72d0*/  FFMA R17, R16, R21.reuse, R17 ;  /* 0x0000001510117223 */ /* 0x080fe20000000011 */
[----:B------:R-:W-:Y:S03]  /*72e0*/  FSEL R16, -R21, R20, P0 ;  /* 0x0000001415107208 */ /* 0x000fe60000000100 */
[----:B------:R-:W-:Y:S01]  /*72f0*/  FFMA R18, R17, R21, R18 ;  /* 0x0000001511127223 */ /* 0x000fe20000000012 */
[C---:B------:R-:W-:Y:S01]  /*7300*/  FMUL R21, R2.reuse, 0.70710676908493041992 ;  /* 0x3f3504f302157820 */ /* 0x040fe20000400000 */
[----:B------:R-:W-:Y:S02]  /*7310*/  FMUL R2, R2, 0.5 ;  /* 0x3f00000002027820 */ /* 0x000fe40000400000 */
[----:B------:R-:W-:Y:S04]  /*7320*/  FFMA R16, R18, R16, R16 ;  /* 0x0000001012107223 */ /* 0x000fe80000000010 */
[----:B------:R-:W2:Y:S02]  /*7330*/  @P0 MUFU.EX2 R17, R16 ;  /* 0x0000001000110308 */ /* 0x000ea40000000800 */
[----:B--2---:R-:W-:Y:S05]  /*7340*/  @P0 FADD R17, -R17, 1 ;  /* 0x3f80000011110421 */ /* 0x004fea0000000100 */
[----:B------:R-:W-:Y:S01]  /*7350*/  @P0 LOP3.LUT R16, R17, 0x80000000, R20, 0xb8, !PT ;  /* 0x8000000011100812 */ /* 0x000fe200078eb814 */
[C---:B------:R-:W-:Y:S01]  /*7360*/  FMUL R17, R21.reuse, R21 ;  /* 0x0000001515117220 */ /* 0x040fe20000400000 */
[C---:B------:R-:W-:Y:S03]  /*7370*/  FSETP.GE.AND P0, PT, |R21|.reuse, 1.0029599666595458984, PT ;  /* 0x3f8060fe1500780b */ /* 0x040fe60003f06200 */
[----:B------:R-:W-:Y:S01]  /*7380*/  FADD R16, R16, 1 ;  /* 0x3f80000010107421 */ /* 0x000fe20000000000 */
[----:B------:R-:W-:Y:S02]  /*7390*/  FSEL R22, |R21|, R17, P0 ;  /* 0x0000001115167208 */ /* 0x000fe40000000200 */
[----:B------:R-:W-:Y:S01]  /*73a0*/  FSEL R20, R49, 8.4834944573231041431e-05, P0 ;  /* 0x38b1e96a31147808 */ /* 0x000fe20000000000 */
[----:B------:R-:W-:Y:S01]  /*73b0*/  FMUL R16, R16, R0 ;  /* 0x0000000010107220 */ /* 0x000fe20000400000 */
[----:B------:R-:W-:Y:S02]  /*73c0*/  FSEL R17, -R45, -0.00082130916416645050049, P0 ;  /* 0xba574d202d117808 */ /* 0x000fe40000000100 */
[----:B------:R-:W-:Y:S02]  /*73d0*/  FSEL R18, R34, 0.0052134888246655464172, P0 ;  /* 0x3baad5ea22127808 */ /* 0x000fe40000000000 */
[----:B------:R-:W-:Y:S01]  /*73e0*/  MOV R0, UR40 ;  /* 0x0000002800007c02 */ /* 0x000fe20008000f00 */
[----:B------:R-:W-:Y:S01]  /*73f0*/  FFMA R17, R20, R22, R17 ;  /* 0x0000001614117223 */ /* 0x000fe20000000011 */
[----:B------:R-:W-:Y:S02]  /*7400*/  FSEL R20, -R44, -0.026868773624300956726, P0 ;  /* 0xbcdc1be72c147808 */ /* 0x000fe40000000100 */
[----:B------:R-:W-:Y:S01]  /*7410*/  LEA R0, R0, R78, 0xb ;  /* 0x0000004e00007211 */ /* 0x000fe200078e58ff */
[-C--:B------:R-:W-:Y:S01]  /*7420*/  FFMA R18, R17, R22.reuse, R18 ;  /* 0x0000001611127223 */ /* 0x080fe20000000012 */
[----:B------:R-:W-:Y:S02]  /*7430*/  FSEL R17, R43, 0.11284004896879196167, P0 ;  /* 0x3de718af2b117808 */ /* 0x000fe40000000000 */
[----:B------:R-:W-:Y:S01]  /*7440*/  LEA R0, R0, UR44, 0x1 ;  /* 0x0000002c00007c11 */ /* 0x000fe2000f8e08ff */
        /* <DEDUP_REMOVED lines=21> */
[----:B------:R-:W-:Y:S01]  /*75a0*/  IADD3 R17, PT, PT, R0, 0x310, RZ ;  /* 0x0000031000117810 */ /* 0x000fe20007ffe0ff */
[-C--:B------:R-:W-:Y:S01]  /*75b0*/  FFMA R18, R21, R23.reuse, R18 ;  /* 0x0000001715127223 */ /* 0x080fe20000000012 */
[----:B------:R-:W-:Y:S03]  /*75c0*/  FSEL R21, -R44, -0.026868773624300956726, P0 ;  /* 0xbcdc1be72c157808 */ /* 0x000fe60000000100 */
        /* <DEDUP_REMOVED lines=22> */
[----:B------:R-:W-:Y:S03]  /*7730*/  FSEL R21, R34, 0.0052134888246655464172, P0 ;  /* 0x3baad5ea22157808 */ /* 0x000fe60000000000 */
        /* <DEDUP_REMOVED lines=17> */
[CC--:B------:R-:W-:Y:S01]  /*7850*/  FMUL R21, R24.reuse, R24.reuse ;  /* 0x0000001818157220 */ /* 0x0c0fe20000400000 */
[----:B------:R-:W-:Y:S03]  /*7860*/  FSETP.GE.AND P0, PT, |R24|, 1.0029599666595458984, PT ;  /* 0x3f8060fe1800780b */ /* 0x000fe60003f06200 */
        /* <DEDUP_REMOVED lines=33> */
[----:B------:R-:W-:Y:S02]  /*7a80*/  FSEL R24, -R44, -0.026868773624300956726, P0 ;  /* 0xbcdc1be72c187808 */ /* 0x000fe40000000100 */
[----:B------:R-:W-:Y:S01]  /*7a90*/  @P5 IADD3 R17, PT, PT, R4, -0x10, RZ ;  /* 0xfffffff004115810 */ /* 0x000fe20007ffe0ff */
[----:B------:R-:W-:Y:S01]  /*7aa0*/  FFMA R23, R22, R26, R23 ;  /* 0x0000001a16177223 */ /* 0x000fe20000000017 */
[----:B------:R-:W-:Y:S02]  /*7ab0*/  FSEL R22, R43, 0.11284004896879196167, P0 ;  /* 0x3de718af2b167808 */ /* 0x000fe40000000000 */
[----:B------:R-:W-:Y:S01]  /*7ac0*/  F2FP.BF16.F32.PACK_AB R4, R2, R16 ;  /* 0x000000100204723e */ /* 0x000fe200000010ff */
        /* <DEDUP_REMOVED lines=21> */
[----:B------:R-:W-:Y:S01]  /*7c20*/  F2FP.BF16.F32.PACK_AB R5, R7, R3 ;  /* 0x000000030705723e */ /* 0x000fe200000010ff */
        /* <DEDUP_REMOVED lines=55> */
[----:B------:R-:W-:Y:S01]  /*7fa0*/  FSEL R25, R43, 0.11284004896879196167, P0 ;  /* 0x3de718af2b197808 */ /* 0x000fe20000000000 */
[----:B------:R1:W-:Y:S02]  /*7fb0*/  STS.128 [R0+0x300], R4 ;  /* 0x0003000400007388 */ /* 0x0003e40000000c00 */
        /* <DEDUP_REMOVED lines=159> */
[----:B------:R-:W-:Y:S04]  /*89b0*/  FFMA R33, R32, R47, R33 ;  /* 0x0000002f20217223 */ /* 0x000fe80000000021 */
[----:B------:R-:W-:Y:S04]  /*89c0*/  FFMA R31, R33, R31, R31 ;  /* 0x0000001f211f7223 */ /* 0x000fe8000000001f */
[----:B------:R-:W2:Y:S02]  /*89d0*/  @P0 MUFU.EX2 R32, R31 ;  /* 0x0000001f00200308 */ /* 0x000ea40000000800 */
[----:B--2---:R-:W-:Y:S05]  /*89e0*/  @P0 FADD R32, -R32, 1 ;  /* 0x3f80000020200421 */ /* 0x004fea0000000100 */
[----:B------:R-:W-:Y:S01]  /*89f0*/  @P0 LOP3.LUT R31, R32, 0x80000000, R46, 0xb8, !PT ;  /* 0x80000000201f0812 */ /* 0x000fe200078eb82e */
[C---:B------:R-:W-:Y:S01]  /*8a00*/  FMUL R46, R19.reuse, 0.70710676908493041992 ;  /* 0x3f3504f3132e7820 */ /* 0x040fe20000400000 */
[----:B------:R-:W-:Y:S03]  /*8a10*/  FMUL R19, R19, 0.5 ;  /* 0x3f00000013137820 */ /* 0x000fe60000400000 */
[----:B------:R-:W-:Y:S01]  /*8a20*/  FADD R31, R31, 1 ;  /* 0x3f8000001f1f7421 */ /* 0x000fe20000000000 */
[C---:B------:R-:W-:Y:S01]  /*8a30*/  FSETP.GE.AND P0, PT, |R46|.reuse, 1.0029599666595458984, PT ;  /* 0x3f8060fe2e00780b */ /* 0x040fe20003f06200 */
[C---:B------:R-:W-:Y:S02]  /*8a40*/  FMUL R33, R46.reuse, R46 ;  /* 0x0000002e2e217220 */ /* 0x040fe40000400000 */
[----:B------:R-:W-:Y:S01]  /*8a50*/  FMUL R11, R31, R14 ;  /* 0x0000000e1f0b7220 */ /* 0x000fe20000400000 */
[----:B------:R-:W-:Y:S02]  /*8a60*/  FSEL R32, -R45, -0.00082130916416645050049, P0 ;  /* 0xba574d202d207808 */ /* 0x000fe40000000100 */
[----:B------:R-:W-:Y:S02]  /*8a70*/  FSEL R47, R49, 8.4834944573231041431e-05, P0 ;  /* 0x38b1e96a312f7808 */ /* 0x000fe40000000000 */
[----:B------:R-:W-:Y:S02]  /*8a80*/  FSEL R45, |R46|, R33, P0 ;  /* 0x000000212e2d7208 */ /* 0x000fe40000000200 */
        /* <DEDUP_REMOVED lines=15> */
[----:B------:R-:W-:Y:S02]  /*8b80*/  @P0 LOP3.LUT R32, R33, 0x80000000, R46, 0xb8, !PT ;  /* 0x8000000021200812 */ /* 0x000fe400078eb82e */
[----:B------:R-:W-:Y:S03]  /*8b90*/  @P6 IADD3 R33, PT, PT, R38, 0x1, RZ ;  /* 0x0000000126216810 */ /* 0x000fe60007ffe0ff */
[----:B------:R-:W-:Y:S01]  /*8ba0*/  FADD R32, R32, 1 ;  /* 0x3f80000020207421 */ /* 0x000fe20000000000 */
[C---:B------:R-:W-:Y:S03]  /*8bb0*/  @P6 ISETP.NE.AND P0, PT, R33.reuse, 0x4, PT ;  /* 0x000000042100680c */ /* 0x040fe60003f05270 */
[----:B------:R-:W-:Y:S01]  /*8bc0*/  FMUL R19, R32, R19 ;  /* 0x0000001320137220 */ /* 0x000fe20000400000 */
[----:B------:R-:W-:Y:S02]  /*8bd0*/  @P6 SEL R38, R33, RZ, P0 ;  /* 0x000000ff21266207 */ /* 0x000fe40000000000 */
[----:B------:R-:W-:Y:S02]  /*8be0*/  @P6 SEL R33, RZ, 0x1, P0 ;  /* 0x00000001ff216807 */ /* 0x000fe40000000000 */
[----:B------:R-:W-:Y:S02]  /*8bf0*/  F2FP.BF16.F32.PACK_AB R11, R19, R11 ;  /* 0x0000000b130b723e */ /* 0x000fe400000010ff */
[----:B------:R-:W-:Y:S03]  /*8c00*/  @P6 LOP3.LUT R77, R77, R33, RZ, 0x3c, !PT ;  /* 0x000000214d4d6212 */ /* 0x000fe600078e3cff */
[----:B------:R1:W-:Y:S01]  /*8c10*/  STS.128 [R17], R8 ;  /* 0x0000000811007388 */ /* 0x0003e20000000c00 */
[----:B------:R-:W-:Y:S01]  /*8c20*/  @!PT LDS RZ, [RZ] ;  /* 0x00000000fffff984 */ /* 0x000fe20000000800 */
[----:B------:R-:W-:Y:S01]  /*8c30*/  @!PT LDS RZ, [RZ] ;  /* 0x00000000fffff984 */ /* 0x000fe20000000800 */
[----:B------:R-:W-:Y:S01]  /*8c40*/  @!PT LDS RZ, [RZ] ;  /* 0x00000000fffff984 */ /* 0x000fe20000000800 */
[----:B------:R-:W-:Y:S01]  /*8c50*/  @!PT LDS RZ, [RZ] ;  /* 0x00000000fffff984 */ /* 0x000fe20000000800 */
[----:B------:R2:W-:Y:S07]  /*8c60*/  MEMBAR.ALL.CTA ;  /* 0x0000000000007992 */ /* 0x0005ee0000008000 */
[----:B--2---:R-:W2:Y:S02]  /*8c70*/  FENCE.VIEW.ASYNC.S ;  /* 0x00000000000073c6 */ /* 0x004ea40000000000 */
[----:B--2---:R-:W-:Y:S06]  /*8c80*/  BAR.SYNC.DEFER_BLOCKING 0x1, 0x80 ;  /* 0x0042000000007b1d */ /* 0x004fec0000010000 */
[----:B------:R-:W-:Y:S05]  /*8c90*/  @P2 BRA `(.L_x_132) ;  /* 0x0000000000682947 */ /* 0x000fea0003800000 */
[----:B------:R-:W-:Y:S01]  /*8ca0*/  UIADD3 UR10, UP0, UPT, UR46, 0x680, URZ ;  /* 0x000006802e0a7890 */ /* 0x000fe2000ff1e0ff */
[----:B------:R-:W-:Y:S01]  /*8cb0*/  R2UR UR6, R64 ;  /* 0x00000000400672ca */ /* 0x000fe200000e0000 */
[----:B------:R-:W-:Y:S01]  /*8cc0*/  ULEA UR9, UR40, UR44, 0xc ;  /* 0x0000002c28097291 */ /* 0x000fe2000f8e60ff */
[----:B-1----:R-:W-:Y:S01]  /*8cd0*/  IMAD.IADD R0, R63, 0x1, R37 ;  /* 0x000000013f007824 */ /* 0x002fe200078e0225 */
[----:B------:R-:W-:Y:S01]  /*8ce0*/  UIADD3.X UR11, UPT, UPT, URZ, UR47, URZ, UP0, !UPT ;  /* 0x0000002fff0b7290 */ /* 0x000fe200087fe4ff */
[----:B------:R-:W-:Y:S01]  /*8cf0*/  PLOP3.LUT P0, PT, PT, PT, PT, 0x80, 0x8 ;  /* 0x000000000008781c */ /* 0x000fe20003f0f070 */
[----:B------:R-:W-:Y:S11]  /*8d00*/  UIADD3 UR4, UPT, UPT, UR9, 0x300, URZ ;  /* 0x0000030009047890 */ /* 0x000ff6000fffe0ff */
[----:B------:R-:W-:Y:S01]  /*8d10*/  @!UPT UIADD3 URZ, UPT, UPT, URZ, URZ, URZ ;  /* 0x000000fffffff290 */ /* 0x000fe2000fffe0ff */
.L_x_133:
[----:B------:R-:W-:Y:S02]  /*8d20*/  PLOP3.LUT P1, PT, P1, P0, PT, 0xf2, 0x2f ;  /* 0x00000000002f781c */ /* 0x000fe40000f21e72 */
[----:B------:R-:W-:Y:S01]  /*8d30*/  @P0 R2UR P1, UR5, R0 ;  /* 0x00000000000502ca */ /* 0x000fe20000020000 */
[----:B------:R-:W-:Y:S07]  /*8d40*/  UMOV UR7, UR36 ;  /* 0x0000002400077c82 */ /* 0x000fee0008000000 */
[----:B------:R-:W-:Y:S05]  /*8d50*/  @P0 PLOP3.LUT P0, PT, P1, PT, PT, 0x80, 0x8 ;  /* 0x000000000008081c */ /* 0x000fea0000f0f070 */
[----:B------:R1:W-:Y:S08]  /*8d60*/  UTMASTG.3D [UR4], [UR10] ;  /* 0x000000040a0073b5 */ /* 0x0003f00008010000 */
[----:B-1----:R-:W-:Y:S05]  /*8d70*/  @P0 BRA.U.ANY `(.L_x_133) ;  /* 0xfffffffd00e80947 */ /* 0x002fea000393ffff */
[----:B------:R-:W-:Y:S01]  /*8d80*/  R2UR UR6, R64 ;  /* 0x00000000400672ca */ /* 0x000fe200000e0000 */
[----:B------:R-:W-:Y:S01]  /*8d90*/  UIADD3 UR4, UPT, UPT, UR9, 0xb00, URZ ;  /* 0x00000b0009047890 */ /* 0x000fe2000fffe0ff */
[----:B------:R-:W-:Y:S01]  /*8da0*/  PLOP3.LUT P0, PT, PT, PT, PT, 0x80, 0x8 ;  /* 0x000000000008781c */ /* 0x000fe20003f0f070 */
[----:B------:R-:W-:Y:S11]  /*8db0*/  VIADD R0, R0, 0x20 ;  /* 0x0000002000007836 */ /* 0x000ff60000000000 */
[----:B------:R-:W-:Y:S01]  /*8dc0*/  @!UPT UIADD3 URZ, UPT, UPT, URZ, URZ, URZ ;  /* 0x000000fffffff290 */ /* 0x000fe2000fffe0ff */
.L_x_134:
[----:B------:R-:W-:Y:S02]  /*8dd0*/  PLOP3.LUT P1, PT, P1, P0, PT, 0xf2, 0x2f ;  /* 0x00000000002f781c */ /* 0x000fe40000f21e72 */
[----:B------:R-:W-:Y:S01]  /*8de0*/  @P0 R2UR P1, UR5, R0 ;  /* 0x00000000000502ca */ /* 0x000fe20000020000 */
[----:B------:R-:W-:Y:S07]  /*8df0*/  UMOV UR7, UR36 ;  /* 0x0000002400077c82 */ /* 0x000fee0008000000 */
[----:B------:R-:W-:Y:S05]  /*8e00*/  @P0 PLOP3.LUT P0, PT, P1, PT, PT, 0x80, 0x8 ;  /* 0x000000000008081c */ /* 0x000fea0000f0f070 */
[----:B------:R1:W-:Y:S08]  /*8e10*/  UTMASTG.3D [UR4], [UR10] ;  /* 0x000000040a0073b5 */ /* 0x0003f00008010000 */
[----:B-1----:R-:W-:Y:S05]  /*8e20*/  @P0 BRA.U.ANY `(.L_x_134) ;  /* 0xfffffffd00e80947 */ /* 0x002fea000393ffff */
[----:B------:R0:W-:Y:S02]  /*8e30*/  UTMACMDFLUSH ;  /* 0x00000000000079b7 */ /* 0x0001e40000000000 */
.L_x_132:
[----:B------:R-:W-:Y:S05]  /*8e40*/  BSYNC.RECONVERGENT B0 ;  /* 0x0000000000007941 */ /* 0x000fea0003800200 */
.L_x_131:
[----:B------:R-:W-:Y:S01]  /*8e50*/  UIADD3 UR40, UPT, UPT, UR40, 0x1, URZ ;  /* 0x0000000128287890 */ /* 0x000fe2000fffe0ff */
[----:B------:R-:W-:Y:S03]  /*8e60*/  BSSY.RECONVERGENT B0, `(.L_x_135) ;  /* 0x0000007000007945 */ /* 0x000fe60003800200 */
[----:B------:R-:W-:Y:S04]  /*8e70*/  UISETP.NE.AND UP0, UPT, UR40, 0x3, UPT ;  /* 0x000000032800788c */ /* 0x000fe8000bf05270 */
[----:B------:R-:W-:Y:S02]  /*8e80*/  USEL UR4, URZ, 0x1, UP0 ;  /* 0x00000001ff047887 */ /* 0x000fe40008000000 */
[----:B------:R-:W-:Y:S02]  /*8e90*/  USEL UR40, UR40, URZ, UP0 ;  /* 0x000000ff28287287 */ /* 0x000fe40008000000 */
[----:B------:R-:W-:Y:S01]  /*8ea0*/  ULOP3.LUT UR41, UR41, UR4, URZ, 0x3c, !UPT ;  /* 0x0000000429297292 */ /* 0x000fe2000f8e3cff */
[----:B------:R-:W-:Y:S11]  /*8eb0*/  @P2 BRA `(.L_x_136) ;  /* 0x0000000000042947 */ /* 0x000ff60003800000 */
[----:B------:R-:W-:Y:S04]  /*8ec0*/  DEPBAR.LE SB0, 0x1 ;  /* 0x000080400000791a */ /* 0x000fe80000000000 */
.L_x_136:
[----:B------:R-:W-:Y:S05]  /*8ed0*/  BSYNC.RECONVERGENT B0 ;  /* 0x0000000000007941 */ /* 0x000fea0003800200 */
.L_x_135:
[----:B------:R-:W-:Y:S01]  /*8ee0*/  BAR.SYNC.DEFER_BLOCKING 0x1, 0x80 ;  /* 0x0042000000007b1d */ /* 0x000fe20000010000 */
[----:B------:R-:W-:Y:S01]  /*8ef0*/  ISETP.NE.AND P3, PT, R87, RZ, PT ;  /* 0x000000ff5700720c */ /* 0x000fe20003f65270 */
[----:B------:R-:W-:Y:S05]  /*8f00*/  VIADD R69, R69, 0x1 ;  /* 0x0000000145457836 */ /* 0x000fea0000000000 */
[----:B------:R-:W-:Y:S01]  /*8f10*/  ISETP.GE.U32.AND P0, PT, R69, 0x2, PT ;  /* 0x000000024500780c */ /* 0x000fe20003f06070 */
[----:B------:R-:W-:Y:S11]  /*8f20*/  BSSY.RECONVERGENT B0, `(.L_x_137) ;  /* 0x000000b000007945 */ /* 0x000ff60003800200 */
[----:B------:R-:W-:Y:S01]  /*8f30*/  @!UPT UIADD3 URZ, UPT, UPT, URZ, URZ, URZ ;  /* 0x000000fffffff290 */ /* 0x000fe2000fffe0ff */
[----:B------:R-:W-:Y:S05]  /*8f40*/  @!P0 BRA `(.L_x_138) ;  /* 0x0000000000208947 */ /* 0x000fea0003800000 */
[C---:B-1----:R-:W-:Y:S01]  /*8f50*/  VIADD R0, R75.reuse, 0x1 ;  /* 0x000000014b007836 */ /* 0x042fe20000000000 */
[----:B------:R-:W-:Y:S04]  /*8f60*/  @!P3 LEA R2, R75, UR44, 0x3 ;  /* 0x0000002c4b02bc11 */ /* 0x000fe8000f8e18ff */
[----:B------:R-:W-:Y:S01]  /*8f70*/  ISETP.NE.AND P0, PT, R0, 0x3, PT ;  /* 0x000000030000780c */ /* 0x000fe20003f05270 */
[----:B------:R-:W-:Y:S03]  /*8f80*/  @!P3 VIADD R2, R2, 0x128 ;  /* 0x000001280202b836 */ /* 0x000fe60000000000 */
[----:B------:R-:W-:Y:S02]  /*8f90*/  SEL R75, R0, RZ, P0 ;  /* 0x000000ff004b7207 */ /* 0x000fe40000000000 */
[----:B------:R-:W1:Y:S02]  /*8fa0*/  S2R R0, SR_CgaCtaId ;  /* 0x0000000000007919 */ /* 0x000e640000008800 */
[----:B-1----:R-:W-:Y:S04]  /*8fb0*/  @!P3 PRMT R0, R0, 0x654, R2 ;  /* 0x000006540000b816 */ /* 0x002fe80000000002 */
[----:B------:R2:W-:Y:S03]  /*8fc0*/  @!P3 SYNCS.ARRIVE.TRANS64.RED.A1T0 RZ, [R0+URZ], RZ ;  /* 0x000000ff00ffb9a7 */ /* 0x0005e600081004ff */
.L_x_138:
[----:B------:R-:W-:Y:S05]  /*8fd0*/  BSYNC.RECONVERGENT B0 ;  /* 0x0000000000007941 */ /* 0x000fea0003800200 */
.L_x_137:
[----:B------:R-:W-:Y:S01]  /*8fe0*/  ISETP.NE.AND P0, PT, R85, RZ, PT ;  /* 0x000000ff5500720c */ /* 0x000fe20003f05270 */
[----:B------:R-:W-:Y:S01]  /*8ff0*/  IMAD.MOV.U32 R37, RZ, RZ, 0x10 ;  /* 0x00000010ff257424 */ /* 0x000fe200078e00ff */
[----:B------:R-:W-:Y:S02]  /*9000*/  ISETP.NE.AND P2, PT, R84, RZ, PT ;  /* 0x000000ff5400720c */ /* 0x000fe40003f45270 */
[----:B------:R-:W-:Y:S02]  /*9010*/  PLOP3.LUT P1, PT, P3, P0, PT, 0xf8, 0x8f ;  /* 0x00000000008f781c */ /* 0x000fe40001f21f70 */
[----:B------:R-:W-:Y:S11]  /*9020*/  SEL R70, R70, 0x1, P3 ;  /* 0x0000000146467807 */ /* 0x000ff60001800000 */
[----:B------:R-:W-:Y:S02]  /*9030*/  @!P1 LEA R2, R68, UR44, 0x3 ;  /* 0x0000002c44029c11 */ /* 0x000fe4000f8e18ff */
[----:B-12---:R-:W-:Y:S04]  /*9040*/  @!P1 SHF.L.U32 R0, R71, 0x1f, RZ ;  /* 0x0000001f47009819 */ /* 0x006fe800000006ff */
[----:B------:R-:W1:Y:S02]  /*9050*/  @!P1 SYNCS.PHASECHK.TRANS64.TRYWAIT P0, [R2+URZ+0x110], R0 ;  /* 0x00011000020095a7 */ /* 0x000e6400080011ff */
[----:B-1----:R-:W-:Y:S02]  /*9060*/  @!P1 SEL R70, RZ, 0x1, !P0 ;  /* 0x00000001ff469807 */ /* 0x002fe40004000000 */
[----:B------:R-:W-:Y:S02]  /*9070*/  PLOP3.LUT P1, PT, PT, PT, PT, 0x80, 0x8 ;  /* 0x000000000008781c */ /* 0x000fe40003f2f070 */
[----:B------:R-:W-:Y:S02]  /*9080*/  PLOP3.LUT P0, PT, PT, PT, PT, 0x8, 0x80 ;  /* 0x000000000080781c */ /* 0x000fe40003f0e170 */
[----:B------:R-:W-:Y:S01]  /*9090*/  P2R R85, PR, RZ, 0x2 ;  /* 0x00000002ff557803 */ /* 0x000fe20000000000 */
[----:B------:R-:W-:Y:S10]  /*90a0*/  @P2 BRA `(.L_x_139) ;  /* 0xffffffd800142947 */ /* 0x000ff4000383ffff */
[----:B------:R-:W-:Y:S01]  /*90b0*/  ISETP.NE.AND P2, PT, R83, RZ, PT ;  /* 0x000000ff5300720c */ /* 0x000fe20003f45270 */
[----:B------:R-:W-:Y:S01]  /*90c0*/  UIADD3 UR37, UPT, UPT, UR37, 0x2, URZ ;  /* 0x0000000225257890 */ /* 0x000fe2000fffe0ff */
[----:B------:R-:W-:Y:S01]  /*90d0*/  ISETP.NE.AND P0, PT, R65, 0x2, PT ;  /* 0x000000024100780c */ /* 0x000fe20003f05270 */
[----:B------:R-:W-:Y:S02]  /*90e0*/  IMAD.IADD R22, R72, 0x1, R50 ;  /* 0x0000000148167824 */ /* 0x000fe400078e0232 */
[----:B------:R-:W-:Y:S01]  /*90f0*/  IMAD.IADD R23, R73, 0x1, R51 ;  /* 0x0000000149177824 */ /* 0x000fe200078e0233 */
[----:B------:R-:W-:Y:S02]  /*9100*/  SEL R0, RZ, 0x1, P0 ;  /* 0x00000001ff007807 */ /* 0x000fe40000000000 */
[----:B------:R-:W-:Y:S02]  /*9110*/  SEL R65, R65, RZ, P0 ;  /* 0x000000ff41417207 */ /* 0x000fe40000000000 */
[----:B------:R-:W-:-:S03]  /*9120*/  LOP3.LUT R76, R76, R0, RZ, 0x3c, !PT ;  /* 0x000000004c4c7212 */ /* 0x000fc600078e3cff */
[----:B------:R-:W-:Y:S01]  /*9130*/  @P2 R2UR UR36, R74 ;  /* 0x000000004a2422ca */ /* 0x000fe200000e0000 */
[----:B------:R-:W-:-:S14]  /*9140*/  @P2 BRA `(.L_x_140) ;  /* 0xffffffc8009c2947 */ /* 0x000fdc000383ffff */
[----:B------:R-:W-:-:S09]  /*9150*/  UISETP.NE.AND UP0, UPT, UR43, URZ, UPT ;  /* 0x000000ff2b00728c */ /* 0x000fd2000bf05270 */
[----:B------:R-:W-:Y:S05]  /*9160*/  BRA.U !UP0, `(.L_x_141) ;  /* 0x0000000108487547 */ /* 0x000fea000b800000 */
[----:B------:R-:W1:Y:S02]  /*9170*/  LDCU.64 UR4, c[0x0][0x890] ;  /* 0x00011200ff0477ac */ /* 0x000e640008000a00 */
[----:B-1----:R-:W-:-:S04]  /*9180*/  UISETP.NE.U32.AND UP0, UPT, UR4, URZ, UPT ;  /* 0x000000ff0400728c */ /* 0x002fc8000bf05070 */
[----:B------:R-:W-:-:S09]  /*9190*/  UISETP.NE.AND.EX UP0, UPT, UR5, URZ, UPT, UP0 ;  /* 0x000000ff0500728c */ /* 0x000fd2000bf05300 */
[----:B------:R-:W-:Y:S05]  /*91a0*/  BRA.U UP0, `(.L_x_142) ;  /* 0x00000001000c7547 */ /* 0x000fea000b800000 */
[----:B------:R-:W-:-:S13]  /*91b0*/  FSETP.NEU.AND P0, PT, R48, RZ, PT ;  /* 0x000000ff3000720b */ /* 0x000fda0003f0d000 */
[----:B------:R-:W-:Y:S05]  /*91c0*/  @!P0 EXIT ;  /* 0x000000000000894d */ /* 0x000fea0003800000 */
[----:B------:R-:W-:Y:S05]  /*91d0*/  BRA `(.L_x_141) ;  /* 0x00000000002c7947 */ /* 0x000fea0003800000 */
.L_x_142:
[----:B------:R-:W-:Y:S01]  /*91e0*/  ISETP.NE.AND P0, PT, R62, RZ, PT ;  /* 0x000000ff3e00720c */ /* 0x000fe20003f05270 */
[----:B------:R-:W-:-:S12]  /*91f0*/  BSSY.RECONVERGENT B0, `(.L_x_141) ;  /* 0x0000009000007945 */ /* 0x000fd80003800200 */
[----:B------:R-:W-:Y:S05]  /*9200*/  @P0 BRA `(.L_x_143) ;  /* 0x0000000000140947 */ /* 0x000fea0003800000 */
[----:B------:R-:W1:Y:S02]  /*9210*/  LDCU.64 UR4, c[0x0][0x888] ;  /* 0x00011100ff0477ac */ /* 0x000e640008000a00 */
[----:B-1----:R-:W-:-:S04]  /*9220*/  ISETP.NE.U32.AND P0, PT, RZ, UR4, PT ;  /* 0x00000004ff007c0c */ /* 0x002fc8000bf05070 */
[----:B------:R-:W-:-:S13]  /*9230*/  ISETP.NE.AND.EX P0, PT, RZ, UR5, PT, P0 ;  /* 0x00000005ff007c0c */ /* 0x000fda000bf05300 */
[----:B------:R-:W-:Y:S05]  /*9240*/  @!P0 EXIT ;  /* 0x000000000000894d */ /* 0x000fea0003800000 */
[----:B------:R-:W-:Y:S05]  /*9250*/  BRA `(.L_x_144) ;  /* 0x0000000000087947 */ /* 0x000fea0003800000 */
.L_x_143:
[----:B------:R-:W-:-:S13]  /*9260*/  FSETP.NEU.AND P0, PT, R48, RZ, PT ;  /* 0x000000ff3000720b */ /* 0x000fda0003f0d000 */
[----:B------:R-:W-:Y:S05]  /*9270*/  @!P0 EXIT ;  /* 0x000000000000894d */ /* 0x000fea0003800000 */
.L_x_144:
[----:B------:R-:W-:Y:S05]  /*9280*/  BSYNC.RECONVERGENT B0 ;  /* 0x0000000000007941 */ /* 0x000fea0003800200 */
.L_x_141:
[----:B------:R-:W1:Y:S01]  /*9290*/  S2R R0, SR_CgaCtaId ;  /* 0x0000000000007919 */ /* 0x000e620000008800 */
[----:B------:R-:W-:Y:S01]  /*92a0*/  LEA R2, R75, UR44, 0x3 ;  /* 0x0000002c4b027c11 */ /* 0x000fe2000f8e18ff */
[----:B------:R-:W-:-:S04]  /*92b0*/  DEPBAR.LE SB0, 0x0 ;  /* 0x000080000000791a */ /* 0x000fc80000000000 */
[----:B------:R-:W-:-:S05]  /*92c0*/  VIADD R2, R2, 0x128 ;  /* 0x0000012802027836 */ /* 0x000fca0000000000 */
[----:B-1----:R-:W-:-:S04]  /*92d0*/  PRMT R0, R0, 0x654, R2 ;  /* 0x0000065400007816 */ /* 0x002fc80000000002 */
[----:B------:R-:W-:Y:S01]  /*92e0*/  SYNCS.ARRIVE.TRANS64.RED.A1T0 RZ, [R0+URZ], RZ ;  /* 0x000000ff00ff79a7 */ /* 0x000fe200081004ff */
[----:B------:R-:W-:Y:S05]  /*92f0*/  EXIT ;  /* 0x000000000000794d */ /* 0x000fea0003800000 */
.L_x_25:
[----:B--2---:R2:W4:Y:S02]  /*9300*/  SYNCS.PHASECHK.TRANS64.TRYWAIT P0, [R2+URZ+0x1c0], R3 ;  /* 0x0001c003020075a7 */ /* 0x00452400080011ff */
[----:B----4-:R-:W-:Y:S05]  /*9310*/  @!P0 NANOSLEEP.SYNCS 0x989680 ;  /* 0x009896800000895d */ /* 0x010fea0003900000 */
[----:B------:R-:W4:Y:S02]  /*9320*/  @!P0 SYNCS.PHASECHK.TRANS64 P0, [R2+URZ+0x1c0], R3 ;  /* 0x0001c003020085a7 */ /* 0x000f2400080010ff */
[----:B----4-:R-:W-:Y:S05]  /*9330*/  @!P0 BRA `(.L_x_25) ;  /* 0xfffffffc00f08947 */ /* 0x010fea000383ffff */
[----:B------:R-:W-:Y:S05]  /*9340*/  BRA `(.L_x_145) ;  /* 0xffffff8400887947 */ /* 0x000fea000383ffff */
.L_x_28:
[----:B------:R-:W-:-:S07]  /*9350*/  MOV R2, UR33 ;  /* 0x0000002100027c02 */ /* 0x000fce0008000f00 */
.L_x_146:
[----:B-1----:R1:W2:Y:S02]  /*9360*/  SYNCS.PHASECHK.TRANS64.TRYWAIT P0, [R2+URZ+0x88], R4 ;  /* 0x00008804020075a7 */ /* 0x0022a400080011ff */
[----:B--2---:R-:W-:Y:S05]  /*9370*/  @!P0 NANOSLEEP.SYNCS 0x989680 ;  /* 0x009896800000895d */ /* 0x004fea0003900000 */
[----:B------:R-:W2:Y:S02]  /*9380*/  @!P0 SYNCS.PHASECHK.TRANS64 P0, [R2+URZ+0x88], R4 ;  /* 0x00008804020085a7 */ /* 0x000ea400080010ff */
[----:B--2---:R-:W-:Y:S05]  /*9390*/  @!P0 BRA `(.L_x_146) ;  /* 0xfffffffc00f08947 */ /* 0x004fea000383ffff */
[----:B------:R-:W-:Y:S05]  /*93a0*/  BRA `(.L_x_27) ;  /* 0xffffff8400f07947 */ /* 0x000fea000383ffff */
.L_x_35:
[----:B-1----:R-:W-:-:S07]  /*93b0*/  MOV R2, UR17 ;  /* 0x0000001100027c02 */ /* 0x002fce0008000f00 */
.L_x_147:
[----:B-1----:R1:W2:Y:S02]  /*93c0*/  SYNCS.PHASECHK.TRANS64.TRYWAIT P0, [R2+URZ+0x88], R4 ;  /* 0x00008804020075a7 */ /* 0x0022a400080011ff */
[----:B--2---:R-:W-:Y:S05]  /*93d0*/  @!P0 NANOSLEEP.SYNCS 0x989680 ;  /* 0x009896800000895d */ /* 0x004fea0003900000 */
[----:B------:R-:W2:Y:S02]  /*93e0*/  @!P0 SYNCS.PHASECHK.TRANS64 P0, [R2+URZ+0x88], R4 ;  /* 0x00008804020085a7 */ /* 0x000ea400080010ff */
[----:B--2---:R-:W-:Y:S05]  /*93f0*/  @!P0 BRA `(.L_x_147) ;  /* 0xfffffffc00f08947 */ /* 0x004fea000383ffff */
[----:B------:R-:W-:Y:S05]  /*9400*/  BRA `(.L_x_34) ;  /* 0xffffff8800b07947 */ /* 0x000fea000383ffff */
.L_x_40:
[----:B-1----:R1:W2:Y:S02]  /*9410*/  SYNCS.PHASECHK.TRANS64.TRYWAIT P0, [R2+URZ+0x150], R3 ;  /* 0x00015003020075a7 */ /* 0x0022a400080011ff */
[----:B--2---:R-:W-:Y:S05]  /*9420*/  @!P0 NANOSLEEP.SYNCS 0x989680 ;  /* 0x009896800000895d */ /* 0x004fea0003900000 */
[----:B------:R-:W2:Y:S02]  /*9430*/  @!P0 SYNCS.PHASECHK.TRANS64 P0, [R2+URZ+0x150], R3 ;  /* 0x00015003020085a7 */ /* 0x000ea400080010ff */
[----:B--2---:R-:W-:Y:S05]  /*9440*/  @!P0 BRA `(.L_x_40) ;  /* 0xfffffffc00f08947 */ /* 0x004fea000383ffff */
[----:B------:R-:W-:Y:S05]  /*9450*/  BRA `(.L_x_148) ;  /* 0xffffff8c00547947 */ /* 0x000fea000383ffff */
.L_x_44:
[----:B---3--:R-:W-:-:S07]  /*9460*/  MOV R0, UR4 ;  /* 0x0000000400007c02 */ /* 0x008fce0008000f00 */
.L_x_149:
[----:B-1----:R1:W2:Y:S02]  /*9470*/  SYNCS.PHASECHK.TRANS64.TRYWAIT P0, [R0+URZ], R2 ;  /* 0x00000002000075a7 */ /* 0x0022a400080011ff */
[----:B--2---:R-:W-:Y:S05]  /*9480*/  @!P0 NANOSLEEP.SYNCS 0x989680 ;  /* 0x009896800000895d */ /* 0x004fea0003900000 */
[----:B------:R-:W2:Y:S02]  /*9490*/  @!P0 SYNCS.PHASECHK.TRANS64 P0, [R0+URZ], R2 ;  /* 0x00000002000085a7 */ /* 0x000ea400080010ff */
[----:B--2---:R-:W-:Y:S05]  /*94a0*/  @!P0 BRA `(.L_x_149) ;  /* 0xfffffffc00f08947 */ /* 0x004fea000383ffff */
[----:B------:R-:W-:Y:S05]  /*94b0*/  BRA `(.L_x_150) ;  /* 0xffffff9000c47947 */ /* 0x000fea000383ffff */
.L_x_45:
[----:B---3--:R-:W-:-:S07]  /*94c0*/  MOV R0, UR4 ;  /* 0x0000000400007c02 */ /* 0x008fce0008000f00 */
.L_x_151:
[----:B-1----:R1:W2:Y:S02]  /*94d0*/  SYNCS.PHASECHK.TRANS64.TRYWAIT P0, [R0+URZ], R3 ;  /* 0x00000003000075a7 */ /* 0x0022a400080011ff */
[----:B--2---:R-:W-:Y:S05]  /*94e0*/  @!P0 NANOSLEEP.SYNCS 0x989680 ;  /* 0x009896800000895d */ /* 0x004fea0003900000 */
[----:B------:R-:W2:Y:S02]  /*94f0*/  @!P0 SYNCS.PHASECHK.TRANS64 P0, [R0+URZ], R3 ;  /* 0x00000003000085a7 */ /* 0x000ea400080010ff */
[----:B--2---:R-:W-:Y:S05]  /*9500*/  @!P0 BRA `(.L_x_151) ;  /* 0xfffffffc00f08947 */ /* 0x004fea000383ffff */
[----:B------:R-:W-:Y:S05]  /*9510*/  BRA `(.L_x_152) ;  /* 0xffffff9000d07947 */ /* 0x000fea000383ffff */
.L_x_46:
[----:B---3--:R-:W-:-:S07]  /*9520*/  MOV R0, UR4 ;  /* 0x0000000400007c02 */ /* 0x008fce0008000f00 */
.L_x_153:
[----:B-1----:R1:W2:Y:S02]  /*9530*/  SYNCS.PHASECHK.TRANS64.TRYWAIT P0, [R0+URZ], R3 ;  /* 0x00000003000075a7 */ /* 0x0022a400080011ff */
[----:B--2---:R-:W-:Y:S05]  /*9540*/  @!P0 NANOSLEEP.SYNCS 0x989680 ;  /* 0x009896800000895d */ /* 0x004fea0003900000 */
[----:B------:R-:W2:Y:S02]  /*9550*/  @!P0 SYNCS.PHASECHK.TRANS64 P0, [R0+URZ], R3 ;  /* 0x00000003000085a7 */ /* 0x000ea400080010ff */
[----:B--2---:R-:W-:Y:S05]  /*9560*/  @!P0 BRA `(.L_x_153) ;  /* 0xfffffffc00f08947 */ /* 0x004fea000383ffff */
[----:B------:R-:W-:Y:S05]  /*9570*/  BRA `(.L_x_154) ;  /* 0xffffff9000dc7947 */ /* 0x000fea000383ffff */
.L_x_47:
[----:B---3--:R-:W-:-:S07]  /*9580*/  MOV R0, UR4 ;  /* 0x0000000400007c02 */ /* 0x008fce0008000f00 */
.L_x_155:
[----:B-1----:R1:W2:Y:S02]  /*9590*/  SYNCS.PHASECHK.TRANS64.TRYWAIT P0, [R0+URZ], R3 ;  /* 0x00000003000075a7 */ /* 0x0022a400080011ff */
[----:B--2---:R-:W-:Y:S05]  /*95a0*/  @!P0 NANOSLEEP.SYNCS 0x989680 ;  /* 0x009896800000895d */ /* 0x004fea0003900000 */
[----:B------:R-:W2:Y:S02]  /*95b0*/  @!P0 SYNCS.PHASECHK.TRANS64 P0, [R0+URZ], R3 ;  /* 0x00000003000085a7 */ /* 0x000ea400080010ff */
[----:B--2---:R-:W-:Y:S05]  /*95c0*/  @!P0 BRA `(.L_x_155) ;  /* 0xfffffffc00f08947 */ /* 0x004fea000383ffff */
[----:B------:R-:W-:Y:S05]  /*95d0*/  BRA `(.L_x_156) ;  /* 0xffffff9000e87947 */ /* 0x000fea000383ffff */
.L_x_48:
[----:B---3--:R-:W-:-:S07]  /*95e0*/  MOV R0, UR4 ;  /* 0x0000000400007c02 */ /* 0x008fce0008000f00 */
.L_x_157:
[----:B-1----:R1:W2:Y:S02]  /*95f0*/  SYNCS.PHASECHK.TRANS64.TRYWAIT P0, [R0+URZ], R3 ;  /* 0x00000003000075a7 */ /* 0x0022a400080011ff */
[----:B--2---:R-:W-:Y:S05]  /*9600*/  @!P0 NANOSLEEP.SYNCS 0x989680 ;  /* 0x009896800000895d */ /* 0x004fea0003900000 */
[----:B------:R-:W2:Y:S02]  /*9610*/  @!P0 SYNCS.PHASECHK.TRANS64 P0, [R0+URZ], R3 ;  /* 0x00000003000085a7 */ /* 0x000ea400080010ff */
[----:B--2---:R-:W-:Y:S05]  /*9620*/  @!P0 BRA `(.L_x_157) ;  /* 0xfffffffc00f08947 */ /* 0x004fea000383ffff */
[----:B------:R-:W-:Y:S05]  /*9630*/  BRA `(.L_x_158) ;  /* 0xffffff9000f47947 */ /* 0x000fea000383ffff */
.L_x_49:
[----:B---3--:R-:W-:-:S07]  /*9640*/  MOV R0, UR4 ;  /* 0x0000000400007c02 */ /* 0x008fce0008000f00 */
.L_x_159:
[----:B-1----:R1:W2:Y:S02]  /*9650*/  SYNCS.PHASECHK.TRANS64.TRYWAIT P0, [R0+URZ], R3 ;  /* 0x00000003000075a7 */ /* 0x0022a400080011ff */
[----:B--2---:R-:W-:Y:S05]  /*9660*/  @!P0 NANOSLEEP.SYNCS 0x989680 ;  /* 0x009896800000895d */ /* 0x004fea0003900000 */
[----:B------:R-:W2:Y:S02]  /*9670*/  @!P0 SYNCS.PHASECHK.TRANS64 P0, [R0+URZ], R3 ;  /* 0x00000003000085a7 */ /* 0x000ea400080010ff */
[----:B--2---:R-:W-:Y:S05]  /*9680*/  @!P0 BRA `(.L_x_159) ;  /* 0xfffffffc00f08947 */ /* 0x004fea000383ffff */
[----:B------:R-:W-:Y:S05]  /*9690*/  BRA `(.L_x_160) ;  /* 0xffffff9400007947 */ /* 0x000fea000383ffff */
.L_x_50:
[----:B---3--:R-:W-:-:S07]  /*96a0*/  MOV R0, UR4 ;  /* 0x0000000400007c02 */ /* 0x008fce0008000f00 */
.L_x_161:
[----:B-1----:R1:W2:Y:S02]  /*96b0*/  SYNCS.PHASECHK.TRANS64.TRYWAIT P0, [R0+URZ], R3 ;  /* 0x00000003000075a7 */ /* 0x0022a400080011ff */
[----:B--2---:R-:W-:Y:S05]  /*96c0*/  @!P0 NANOSLEEP.SYNCS 0x989680 ;  /* 0x009896800000895d */ /* 0x004fea0003900000 */
[----:B------:R-:W2:Y:S02]  /*96d0*/  @!P0 SYNCS.PHASECHK.TRANS64 P0, [R0+URZ], R3 ;  /* 0x00000003000085a7 */ /* 0x000ea400080010ff */
[----:B--2---:R-:W-:Y:S05]  /*96e0*/  @!P0 BRA `(.L_x_161) ;  /* 0xfffffffc00f08947 */ /* 0x004fea000383ffff */
[----:B------:R-:W-:Y:S05]  /*96f0*/  BRA `(.L_x_162) ;  /* 0xffffff94000c7947 */ /* 0x000fea000383ffff */
.L_x_51:
[----:B---3--:R-:W-:-:S07]  /*9700*/  MOV R0, UR4 ;  /* 0x0000000400007c02 */ /* 0x008fce0008000f00 */
.L_x_163:
[----:B-1----:R1:W2:Y:S02]  /*9710*/  SYNCS.PHASECHK.TRANS64.TRYWAIT P0, [R0+URZ], R3 ;  /* 0x00000003000075a7 */ /* 0x0022a400080011ff */
[----:B--2---:R-:W-:Y:S05]  /*9720*/  @!P0 NANOSLEEP.SYNCS 0x989680 ;  /* 0x009896800000895d */ /* 0x004fea0003900000 */
[----:B------:R-:W2:Y:S02]  /*9730*/  @!P0 SYNCS.PHASECHK.TRANS64 P0, [R0+URZ], R3 ;  /* 0x00000003000085a7 */ /* 0x000ea400080010ff */
[----:B--2---:R-:W-:Y:S05]  /*9740*/  @!P0 BRA `(.L_x_163) ;  /* 0xfffffffc00f08947 */ /* 0x004fea000383ffff */
[----:B------:R-:W-:Y:S05]  /*9750*/  BRA `(.L_x_164) ;  /* 0xffffff9400187947 */ /* 0x000fea000383ffff */
.L_x_52:
[----:B---3--:R-:W-:-:S07]  /*9760*/  MOV R0, UR4 ;  /* 0x0000000400007c02 */ /* 0x008fce0008000f00 */
.L_x_165:
[----:B-1----:R1:W2:Y:S02]  /*9770*/  SYNCS.PHASECHK.TRANS64.TRYWAIT P0, [R0+URZ], R3 ;  /* 0x00000003000075a7 */ /* 0x0022a400080011ff */
[----:B--2---:R-:W-:Y:S05]  /*9780*/  @!P0 NANOSLEEP.SYNCS 0x989680 ;  /* 0x009896800000895d */ /* 0x004fea0003900000 */
[----:B------:R-:W2:Y:S02]  /*9790*/  @!P0 SYNCS.PHASECHK.TRANS64 P0, [R0+URZ], R3 ;  /* 0x00000003000085a7 */ /* 0x000ea400080010ff */
[----:B--2---:R-:W-:Y:S05]  /*97a0*/  @!P0 BRA `(.L_x_165) ;  /* 0xfffffffc00f08947 */ /* 0x004fea000383ffff */
[----:B------:R-:W-:Y:S05]  /*97b0*/  BRA `(.L_x_166) ;  /* 0xffffff9400247947 */ /* 0x000fea000383ffff */
.L_x_53:
[----:B---3--:R-:W-:-:S07]  /*97c0*/  MOV R0, UR4 ;  /* 0x0000000400007c02 */ /* 0x008fce0008000f00 */
.L_x_167:
[----:B-1----:R1:W2:Y:S02]  /*97d0*/  SYNCS.PHASECHK.TRANS64.TRYWAIT P0, [R0+URZ], R3 ;  /* 0x00000003000075a7 */ /* 0x0022a400080011ff */
[----:B--2---:R-:W-:Y:S05]  /*97e0*/  @!P0 NANOSLEEP.SYNCS 0x989680 ;  /* 0x009896800000895d */ /* 0x004fea0003900000 */
[----:B------:R-:W2:Y:S02]  /*97f0*/  @!P0 SYNCS.PHASECHK.TRANS64 P0, [R0+URZ], R3 ;  /* 0x00000003000085a7 */ /* 0x000ea400080010ff */
[----:B--2---:R-:W-:Y:S05]  /*9800*/  @!P0 BRA `(.L_x_167) ;  /* 0xfffffffc00f08947 */ /* 0x004fea000383ffff */
[----:B------:R-:W-:Y:S05]  /*9810*/  BRA `(.L_x_168) ;  /* 0xffffff9400307947 */ /* 0x000fea000383ffff */
.L_x_54:
[----:B---3--:R-:W-:-:S07]  /*9820*/  MOV R0, UR4 ;  /* 0x0000000400007c02 */ /* 0x008fce0008000f00 */
.L_x_169:
[----:B-1----:R1:W2:Y:S02]  /*9830*/  SYNCS.PHASECHK.TRANS64.TRYWAIT P0, [R0+URZ], R3 ;  /* 0x00000003000075a7 */ /* 0x0022a400080011ff */
[----:B--2---:R-:W-:Y:S05]  /*9840*/  @!P0 NANOSLEEP.SYNCS 0x989680 ;  /* 0x009896800000895d */ /* 0x004fea0003900000 */
[----:B------:R-:W2:Y:S02]  /*9850*/  @!P0 SYNCS.PHASECHK.TRANS64 P0, [R0+URZ], R3 ;  /* 0x00000003000085a7 */ /* 0x000ea400080010ff */
[----:B--2---:R-:W-:Y:S05]  /*9860*/  @!P0 BRA `(.L_x_169) ;  /* 0xfffffffc00f08947 */ /* 0x004fea000383ffff */
[----:B------:R-:W-:Y:S05]  /*9870*/  BRA `(.L_x_170) ;  /* 0xffffff94003c7947 */ /* 0x000fea000383ffff */
.L_x_55:
[----:B---3--:R-:W-:-:S07]  /*9880*/  MOV R0, UR4 ;  /* 0x0000000400007c02 */ /* 0x008fce0008000f00 */
.L_x_171:
[----:B-1----:R1:W2:Y:S02]  /*9890*/  SYNCS.PHASECHK.TRANS64.TRYWAIT P0, [R0+URZ], R3 ;  /* 0x00000003000075a7 */ /* 0x0022a400080011ff */
[----:B--2---:R-:W-:Y:S05]  /*98a0*/  @!P0 NANOSLEEP.SYNCS 0x989680 ;  /* 0x009896800000895d */ /* 0x004fea0003900000 */
[----:B------:R-:W2:Y:S02]  /*98b0*/  @!P0 SYNCS.PHASECHK.TRANS64 P0, [R0+URZ], R3 ;  /* 0x00000003000085a7 */ /* 0x000ea400080010ff */
[----:B--2---:R-:W-:Y:S05]  /*98c0*/  @!P0 BRA `(.L_x_171) ;  /* 0xfffffffc00f08947 */ /* 0x004fea000383ffff */
[----:B------:R-:W-:Y:S05]  /*98d0*/  BRA `(.L_x_172) ;  /* 0xffffff9400487947 */ /* 0x000fea000383ffff */
.L_x_56:
[----:B---3--:R-:W-:-:S07]  /*98e0*/  MOV R0, UR4 ;  /* 0x0000000400007c02 */ /* 0x008fce0008000f00 */
.L_x_173:
[----:B-1----:R1:W2:Y:S02]  /*98f0*/  SYNCS.PHASECHK.TRANS64.TRYWAIT P0, [R0+URZ], R3 ;  /* 0x00000003000075a7 */ /* 0x0022a400080011ff */
[----:B--2---:R-:W-:Y:S05]  /*9900*/  @!P0 NANOSLEEP.SYNCS 0x989680 ;  /* 0x009896800000895d */ /* 0x004fea0003900000 */
[----:B------:R-:W2:Y:S02]  /*9910*/  @!P0 SYNCS.PHASECHK.TRANS64 P0, [R0+URZ], R3 ;  /* 0x00000003000085a7 */ /* 0x000ea400080010ff */
[----:B--2---:R-:W-:Y:S05]  /*9920*/  @!P0 BRA `(.L_x_173) ;  /* 0xfffffffc00f08947 */ /* 0x004fea000383ffff */
[----:B------:R-:W-:Y:S05]  /*9930*/  BRA `(.L_x_174) ;  /* 0xffffff9400547947 */ /* 0x000fea000383ffff */
.L_x_57:
[----:B---3--:R-:W-:-:S07]  /*9940*/  MOV R0, UR4 ;  /* 0x0000000400007c02 */ /* 0x008fce0008000f00 */
.L_x_175:
[----:B-1----:R1:W2:Y:S02]  /*9950*/  SYNCS.PHASECHK.TRANS64.TRYWAIT P0, [R0+URZ], R3 ;  /* 0x00000003000075a7 */ /* 0x0022a400080011ff */
[----:B--2---:R-:W-:Y:S05]  /*9960*/  @!P0 NANOSLEEP.SYNCS 0x989680 ;  /* 0x009896800000895d */ /* 0x004fea0003900000 */
[----:B------:R-:W2:Y:S02]  /*9970*/  @!P0 SYNCS.PHASECHK.TRANS64 P0, [R0+URZ], R3 ;  /* 0x00000003000085a7 */ /* 0x000ea400080010ff */
[----:B--2---:R-:W-:Y:S05]  /*9980*/  @!P0 BRA `(.L_x_175) ;  /* 0xfffffffc00f08947 */ /* 0x004fea000383ffff */
[----:B------:R-:W-:Y:S05]  /*9990*/  BRA `(.L_x_176) ;  /* 0xffffff9400607947 */ /* 0x000fea000383ffff */
.L_x_58:
[----:B---3--:R-:W-:-:S07]  /*99a0*/  MOV R0, UR4 ;  /* 0x0000000400007c02 */ /* 0x008fce0008000f00 */
.L_x_177:
[----:B-1----:R1:W2:Y:S02]  /*99b0*/  SYNCS.PHASECHK.TRANS64.TRYWAIT P0, [R0+URZ], R3 ;  /* 0x00000003000075a7 */ /* 0x0022a400080011ff */
[----:B--2---:R-:W-:Y:S05]  /*99c0*/  @!P0 NANOSLEEP.SYNCS 0x989680 ;  /* 0x009896800000895d */ /* 0x004fea0003900000 */
[----:B------:R-:W2:Y:S02]  /*99d0*/  @!P0 SYNCS.PHASECHK.TRANS64 P0, [R0+URZ], R3 ;  /* 0x00000003000085a7 */ /* 0x000ea400080010ff */
[----:B--2---:R-:W-:Y:S05]  /*99e0*/  @!P0 BRA `(.L_x_177) ;  /* 0xfffffffc00f08947 */ /* 0x004fea000383ffff */
[----:B------:R-:W-:Y:S05]  /*99f0*/  BRA `(.L_x_178) ;  /* 0xffffff94006c7947 */ /* 0x000fea000383ffff */
.L_x_59:
[----:B---3--:R-:W-:-:S07]  /*9a00*/  MOV R0, UR4 ;  /* 0x0000000400007c02 */ /* 0x008fce0008000f00 */
.L_x_179:
[----:B-1----:R1:W2:Y:S02]  /*9a10*/  SYNCS.PHASECHK.TRANS64.TRYWAIT P0, [R0+URZ], R3 ;  /* 0x00000003000075a7 */ /* 0x0022a400080011ff */
[----:B--2---:R-:W-:Y:S05]  /*9a20*/  @!P0 NANOSLEEP.SYNCS 0x989680 ;  /* 0x009896800000895d */ /* 0x004fea0003900000 */
[----:B------:R-:W2:Y:S02]  /*9a30*/  @!P0 SYNCS.PHASECHK.TRANS64 P0, [R0+URZ], R3 ;  /* 0x00000003000085a7 */ /* 0x000ea400080010ff */
[----:B--2---:R-:W-:Y:S05]  /*9a40*/  @!P0 BRA `(.L_x_179) ;  /* 0xfffffffc00f08947 */ /* 0x004fea000383ffff */
[----:B------:R-:W-:Y:S05]  /*9a50*/  BRA `(.L_x_180) ;  /* 0xffffff9400787947 */ /* 0x000fea000383ffff */
.L_x_62:
[----:B-1----:R1:W2:Y:S02]  /*9a60*/  SYNCS.PHASECHK.TRANS64.TRYWAIT P0, [R0+URZ+0x1b0], R4 ;  /* 0x0001b004000075a7 */ /* 0x0022a400080011ff */
[----:B--2---:R-:W-:Y:S05]  /*9a70*/  @!P0 NANOSLEEP.SYNCS 0x989680 ;  /* 0x009896800000895d */ /* 0x004fea0003900000 */
[----:B------:R-:W2:Y:S02]  /*9a80*/  @!P0 SYNCS.PHASECHK.TRANS64 P0, [R0+URZ+0x1b0], R4 ;  /* 0x0001b004000085a7 */ /* 0x000ea400080010ff */
[----:B--2---:R-:W-:Y:S05]  /*9a90*/  @!P0 BRA `(.L_x_62) ;  /* 0xfffffffc00f08947 */ /* 0x004fea000383ffff */
[----:B------:R-:W-:Y:S05]  /*9aa0*/  BRA `(.L_x_181) ;  /* 0xffffff9400d87947 */ /* 0x000fea000383ffff */
.L_x_63:
[----:B------:R-:W-:-:S07]  /*9ab0*/  MOV R0, UR5 ;  /* 0x0000000500007c02 */ /* 0x000fce0008000f00 */
.L_x_182:
[----:B-1----:R1:W2:Y:S02]  /*9ac0*/  SYNCS.PHASECHK.TRANS64.TRYWAIT P0, [R0+URZ+0x160], R5 ;  /* 0x00016005000075a7 */ /* 0x0022a400080011ff */
[----:B--2---:R-:W-:Y:S05]  /*9ad0*/  @!P0 NANOSLEEP.SYNCS 0x989680 ;  /* 0x009896800000895d */ /* 0x004fea0003900000 */
[----:B------:R-:W2:Y:S02]  /*9ae0*/  @!P0 SYNCS.PHASECHK.TRANS64 P0, [R0+URZ+0x160], R5 ;  /* 0x00016005000085a7 */ /* 0x000ea400080010ff */
[----:B--2---:R-:W-:Y:S05]  /*9af0*/  @!P0 BRA `(.L_x_182) ;  /* 0xfffffffc00f08947 */ /* 0x004fea000383ffff */
[----:B------:R-:W-:Y:S05]  /*9b00*/  BRA `(.L_x_183) ;  /* 0xffffff9400e87947 */ /* 0x000fea000383ffff */
.L_x_64:
[----:B-1----:R1:W2:Y:S02]  /*9b10*/  SYNCS.PHASECHK.TRANS64.TRYWAIT P1, [R0+URZ+0x150], R4 ;  /* 0x00015004000075a7 */ /* 0x0022a400080211ff */
[----:B--2---:R-:W-:Y:S05]  /*9b20*/  @!P1 NANOSLEEP.SYNCS 0x989680 ;  /* 0x009896800000995d */ /* 0x004fea0003900000 */
[----:B------:R-:W2:Y:S02]  /*9b30*/  @!P1 SYNCS.PHASECHK.TRANS64 P1, [R0+URZ+0x150], R4 ;  /* 0x00015004000095a7 */ /* 0x000ea400080210ff */
[----:B--2---:R-:W-:Y:S05]  /*9b40*/  @!P1 BRA `(.L_x_64) ;  /* 0xfffffffc00f09947 */ /* 0x004fea000383ffff */
[----:B------:R-:W-:Y:S05]  /*9b50*/  BRA `(.L_x_184) ;  /* 0xffffff9800187947 */ /* 0x000fea000383ffff */
.L_x_67:
[----:B------:R-:W-:-:S07]  /*9b60*/  MOV R0, UR5 ;  /* 0x0000000500007c02 */ /* 0x000fce0008000f00 */
.L_x_185:
[----:B-1----:R1:W2:Y:S02]  /*9b70*/  SYNCS.PHASECHK.TRANS64.TRYWAIT P0, [R0+URZ+0x160], R2 ;  /* 0x00016002000075a7 */ /* 0x0022a400080011ff */
[----:B--2---:R-:W-:Y:S05]  /*9b80*/  @!P0 NANOSLEEP.SYNCS 0x989680 ;  /* 0x009896800000895d */ /* 0x004fea0003900000 */
[----:B------:R-:W2:Y:S02]  /*9b90*/  @!P0 SYNCS.PHASECHK.TRANS64 P0, [R0+URZ+0x160], R2 ;  /* 0x00016002000085a7 */ /* 0x000ea400080010ff */
[----:B--2---:R-:W-:Y:S05]  /*9ba0*/  @!P0 BRA `(.L_x_185) ;  /* 0xfffffffc00f08947 */ /* 0x004fea000383ffff */
[----:B------:R-:W-:Y:S05]  /*9bb0*/  BRA `(.L_x_66) ;  /* 0xffffff98006c7947 */ /* 0x000fea000383ffff */
.L_x_76:
[----:B-1----:R-:W-:-:S04]  /*9bc0*/  MOV R4, UR5 ;  /* 0x0000000500047c02 */ /* 0x002fc80008000f00 */
[----:B------:R1:W2:Y:S03]  /*9bd0*/  SYNCS.PHASECHK.TRANS64.TRYWAIT P0, [R4+URZ+0x8], R5 ;  /* 0x00000805040075a7 */ /* 0x0002a600080011ff */
[----:B--2---:R-:W-:Y:S05]  /*9be0*/  @!P0 NANOSLEEP.SYNCS 0x989680 ;  /* 0x009896800000895d */ /* 0x004fea0003900000 */
[----:B------:R-:W2:Y:S02]  /*9bf0*/  @!P0 SYNCS.PHASECHK.TRANS64 P0, [R4+URZ+0x8], R5 ;  /* 0x00000805040085a7 */ /* 0x000ea400080010ff */
[----:B--2---:R-:W-:Y:S05]  /*9c00*/  @!P0 BRA `(.L_x_76) ;  /* 0xfffffffc00ec8947 */ /* 0x004fea000383ffff */
[----:B------:R-:W-:Y:S05]  /*9c10*/  BRA `(.L_x_75) ;  /* 0xffffff9c00207947 */ /* 0x000fea000383ffff */
.L_x_78:
[----:B------:R-:W-:Y:S01]  /*9c20*/  BSSY B0, `(.L_x_186) ;  /* 0x0000006000007945 */ /* 0x000fe20003800000 */
[----:B------:R-:W-:-:S07]  /*9c30*/  MOV R15, 0xffffffff ;  /* 0xffffffff000f7802 */ /* 0x000fce0000000f00 */
[----:B-1---5:R-:W-:Y:S05]  /*9c40*/  WARPSYNC.COLLECTIVE R15, `(.L_x_187) ;  /* 0x000000000f0c7348 */ /* 0x022fea0003c00000 */
[----:B------:R-:W-:Y:S02]  /*9c50*/  ELECT P6, UR79, PT ;  /* 0x00000000004f782f */ /* 0x000fe400038c0000 */
[----:B------:R-:W-:Y:S01]  /*9c60*/  MOV R14, UR79 ;  /* 0x0000004f000e7c02 */ /* 0x000fe20008000f00 */
[----:B-1---5:R-:W-:Y:S10]  /*9c70*/  ENDCOLLECTIVE ;  /* 0x000000000000791b */ /* 0x022ff40003800000 */
.L_x_187:
[----:B------:R-:W-:Y:S05]  /*9c80*/  BSYNC B0 ;  /* 0x0000000000007941 */ /* 0x000fea0003800000 */
.L_x_186:
[----:B------:R-:W-:Y:S05]  /*9c90*/  BRA `(.L_x_188) ;  /* 0xffffff9c00507947 */ /* 0x000fea000383ffff */
.L_x_80:
[----:B-1----:R-:W-:-:S04]  /*9ca0*/  MOV R2, UR5 ;  /* 0x0000000500027c02 */ /* 0x002fc80008000f00 */
[----:B------:R1:W2:Y:S03]  /*9cb0*/  SYNCS.PHASECHK.TRANS64.TRYWAIT P0, [R2+URZ+0x8], R3 ;  /* 0x00000803020075a7 */ /* 0x0002a600080011ff */
[----:B--2---:R-:W-:Y:S05]  /*9cc0*/  @!P0 NANOSLEEP.SYNCS 0x989680 ;  /* 0x009896800000895d */ /* 0x004fea0003900000 */
[----:B------:R-:W2:Y:S02]  /*9cd0*/  @!P0 SYNCS.PHASECHK.TRANS64 P0, [R2+URZ+0x8], R3 ;  /* 0x00000803020085a7 */ /* 0x000ea400080010ff */
[----:B--2---:R-:W-:Y:S05]  /*9ce0*/  @!P0 BRA `(.L_x_80) ;  /* 0xfffffffc00ec8947 */ /* 0x004fea000383ffff */
[----:B------:R-:W-:Y:S05]  /*9cf0*/  BRA `(.L_x_79) ;  /* 0xffffff9c00547947 */ /* 0x000fea000383ffff */
.L_x_81:
[----:B-1----:R1:W2:Y:S02]  /*9d00*/  SYNCS.PHASECHK.TRANS64.TRYWAIT P0, [R0+URZ+0x150], R4 ;  /* 0x00015004000075a7 */ /* 0x0022a400080011ff */
[----:B--2---:R-:W-:Y:S05]  /*9d10*/  @!P0 NANOSLEEP.SYNCS 0x989680 ;  /* 0x009896800000895d */ /* 0x004fea0003900000 */
[----:B------:R-:W2:Y:S02]  /*9d20*/  @!P0 SYNCS.PHASECHK.TRANS64 P0, [R0+URZ+0x150], R4 ;  /* 0x00015004000085a7 */ /* 0x000ea400080010ff */
[----:B--2---:R-:W-:Y:S05]  /*9d30*/  @!P0 BRA `(.L_x_81) ;  /* 0xfffffffc00f08947 */ /* 0x004fea000383ffff */
[----:B------:R-:W-:Y:S05]  /*9d40*/  BRA `(.L_x_189) ;  /* 0xffffffa000407947 */ /* 0x000fea000383ffff */
.L_x_83:
[----:B------:R-:W-:-:S07]  /*9d50*/  MOV R0, UR9 ;  /* 0x0000000900007c02 */ /* 0x000fce0008000f00 */
.L_x_190:
[----:B-1----:R1:W2:Y:S02]  /*9d60*/  SYNCS.PHASECHK.TRANS64.TRYWAIT P0, [R0+URZ+0x190], R4 ;  /* 0x00019004000075a7 */ /* 0x0022a400080011ff */
[----:B--2---:R-:W-:Y:S05]  /*9d70*/  @!P0 NANOSLEEP.SYNCS 0x989680 ;  /* 0x009896800000895d */ /* 0x004fea0003900000 */
[----:B------:R-:W2:Y:S02]  /*9d80*/  @!P0 SYNCS.PHASECHK.TRANS64 P0, [R0+URZ+0x190], R4 ;  /* 0x00019004000085a7 */ /* 0x000ea400080010ff */
[----:B--2---:R-:W-:Y:S05]  /*9d90*/  @!P0 BRA `(.L_x_190) ;  /* 0xfffffffc00f08947 */ /* 0x004fea000383ffff */
[----:B------:R-:W-:Y:S05]  /*9da0*/  BRA `(.L_x_191) ;  /* 0xffffffa0008c7947 */ /* 0x000fea000383ffff */
.L_x_86:
[----:B------:R-:W-:Y:S07]  /*9db0*/  MOV R0, UR8 ;  /* 0x0000000800007c02 */ /* 0x000fee0008000f00 */
.L_x_192:
[----:B-1----:R1:W2:Y:S02]  /*9dc0*/  SYNCS.PHASECHK.TRANS64.TRYWAIT P0, [R0+URZ], R4 ;  /* 0x00000004000075a7 */ /* 0x0022a400080011ff */
[----:B--2---:R-:W-:Y:S05]  /*9dd0*/  @!P0 NANOSLEEP.SYNCS 0x989680 ;  /* 0x009896800000895d */ /* 0x004fea0003900000 */
[----:B------:R-:W2:Y:S02]  /*9de0*/  @!P0 SYNCS.PHASECHK.TRANS64 P0, [R0+URZ], R4 ;  /* 0x00000004000085a7 */ /* 0x000ea400080010ff */
[----:B--2---:R-:W-:Y:S05]  /*9df0*/  @!P0 BRA `(.L_x_192) ;  /* 0xfffffffc00f08947 */ /* 0x004fea000383ffff */
[----:B------:R-:W-:Y:S05]  /*9e00*/  BRA `(.L_x_85) ;  /* 0xffffffa000a07947 */ /* 0x000fea000383ffff */
.L_x_90:
[----:B-1----:R-:W-:-:S07]  /*9e10*/  MOV R0, UR8 ;  /* 0x0000000800007c02 */ /* 0x002fce0008000f00 */
.L_x_193:
[----:B-1----:R1:W2:Y:S02]  /*9e20*/  SYNCS.PHASECHK.TRANS64.TRYWAIT P0, [R0+URZ], R2 ;  /* 0x00000002000075a7 */ /* 0x0022a400080011ff */
[----:B--2---:R-:W-:Y:S05]  /*9e30*/  @!P0 NANOSLEEP.SYNCS 0x989680 ;  /* 0x009896800000895d */ /* 0x004fea0003900000 */
[----:B------:R-:W2:Y:S02]  /*9e40*/  @!P0 SYNCS.PHASECHK.TRANS64 P0, [R0+URZ], R2 ;  /* 0x00000002000085a7 */ /* 0x000ea400080010ff */
[----:B--2---:R-:W-:Y:S05]  /*9e50*/  @!P0 BRA `(.L_x_193) ;  /* 0xfffffffc00f08947 */ /* 0x004fea000383ffff */
[----:B------:R-:W-:Y:S05]  /*9e60*/  BRA `(.L_x_194) ;  /* 0xffffffa400947947 */ /* 0x000fea000383ffff */
.L_x_91:
[----:B------:R-:W-:-:S07]  /*9e70*/  MOV R0, UR8 ;  /* 0x0000000800007c02 */ /* 0x000fce0008000f00 */
.L_x_195:
[----:B-1----:R1:W2:Y:S02]  /*9e80*/  SYNCS.PHASECHK.TRANS64.TRYWAIT P0, [R0+URZ], R3 ;  /* 0x00000003000075a7 */ /* 0x0022a400080011ff */
[----:B--2---:R-:W-:Y:S05]  /*9e90*/  @!P0 NANOSLEEP.SYNCS 0x989680 ;  /* 0x009896800000895d */ /* 0x004fea0003900000 */
[----:B------:R-:W2:Y:S02]  /*9ea0*/  @!P0 SYNCS.PHASECHK.TRANS64 P0, [R0+URZ], R3 ;  /* 0x00000003000085a7 */ /* 0x000ea400080010ff */
[----:B--2---:R-:W-:Y:S05]  /*9eb0*/  @!P0 BRA `(.L_x_195) ;  /* 0xfffffffc00f08947 */ /* 0x004fea000383ffff */
[----:B------:R-:W-:Y:S05]  /*9ec0*/  BRA `(.L_x_196) ;  /* 0xffffffa400a07947 */ /* 0x000fea000383ffff */
.L_x_92:
[----:B------:R-:W-:-:S07]  /*9ed0*/  MOV R0, UR8 ;  /* 0x0000000800007c02 */ /* 0x000fce0008000f00 */
.L_x_197:
[----:B-1----:R1:W2:Y:S02]  /*9ee0*/  SYNCS.PHASECHK.TRANS64.TRYWAIT P0, [R0+URZ], R3 ;  /* 0x00000003000075a7 */ /* 0x0022a400080011ff */
[----:B--2---:R-:W-:Y:S05]  /*9ef0*/  @!P0 NANOSLEEP.SYNCS 0x989680 ;  /* 0x009896800000895d */ /* 0x004fea0003900000 */
[----:B------:R-:W2:Y:S02]  /*9f00*/  @!P0 SYNCS.PHASECHK.TRANS64 P0, [R0+URZ], R3 ;  /* 0x00000003000085a7 */ /* 0x000ea400080010ff */
[----:B--2---:R-:W-:Y:S05]  /*9f10*/  @!P0 BRA `(.L_x_197) ;  /* 0xfffffffc00f08947 */ /* 0x004fea000383ffff */
[----:B------:R-:W-:Y:S05]  /*9f20*/  BRA `(.L_x_198) ;  /* 0xffffffa400ac7947 */ /* 0x000fea000383ffff */
.L_x_95:
[----:B------:R-:W-:-:S07]  /*9f30*/  MOV R0, UR5 ;  /* 0x0000000500007c02 */ /* 0x000fce0008000f00 */
.L_x_199:
[----:B-1----:R1:W2:Y:S02]  /*9f40*/  SYNCS.PHASECHK.TRANS64.TRYWAIT P1, [R0+URZ+0x1d0], R2 ;  /* 0x0001d002000075a7 */ /* 0x0022a400080211ff */
[----:B--2---:R-:W-:Y:S05]  /*9f50*/  @!P1 NANOSLEEP.SYNCS 0x989680 ;  /* 0x009896800000995d */ /* 0x004fea0003900000 */
[----:B------:R-:W2:Y:S02]  /*9f60*/  @!P1 SYNCS.PHASECHK.TRANS64 P1, [R0+URZ+0x1d0], R2 ;  /* 0x0001d002000095a7 */ /* 0x000ea400080210ff */
[----:B--2---:R-:W-:Y:S05]  /*9f70*/  @!P1 BRA `(.L_x_199) ;  /* 0xfffffffc00f09947 */ /* 0x004fea000383ffff */
[----:B------:R-:W-:Y:S05]  /*9f80*/  BRA `(.L_x_200) ;  /* 0xffffffa400f87947 */ /* 0x000fea000383ffff */
.L_x_100:
[----:B--2---:R2:W4:Y:S02]  /*9f90*/  SYNCS.PHASECHK.TRANS64.TRYWAIT P0, [R0+URZ+0x150], R2 ;  /* 0x00015002000075a7 */ /* 0x00452400080011ff */
[----:B----4-:R-:W-:Y:S05]  /*9fa0*/  @!P0 NANOSLEEP.SYNCS 0x989680 ;  /* 0x009896800000895d */ /* 0x010fea0003900000 */
[----:B------:R-:W4:Y:S02]  /*9fb0*/  @!P0 SYNCS.PHASECHK.TRANS64 P0, [R0+URZ+0x150], R2 ;  /* 0x00015002000085a7 */ /* 0x000f2400080010ff */
[----:B----4-:R-:W-:Y:S05]  /*9fc0*/  @!P0 BRA `(.L_x_100) ;  /* 0xfffffffc00f08947 */ /* 0x010fea000383ffff */
[----:B------:R-:W-:Y:S05]  /*9fd0*/  BRA `(.L_x_201) ;  /* 0xffffffa800fc7947 */ /* 0x000fea000383ffff */
.L_x_103:
[----:B------:R-:W-:Y:S07]  /*9fe0*/  MOV R0, UR13 ;  /* 0x0000000d00007c02 */ /* 0x000fee0008000f00 */
.L_x_202:
[----:B--2---:R2:W4:Y:S02]  /*9ff0*/  SYNCS.PHASECHK.TRANS64.TRYWAIT P0, [R0+URZ+0x148], R2 ;  /* 0x00014802000075a7 */ /* 0x00452400080011ff */
[----:B----4-:R-:W-:Y:S05]  /*a000*/  @!P0 NANOSLEEP.SYNCS 0x989680 ;  /* 0x009896800000895d */ /* 0x010fea0003900000 */
[----:B------:R-:W4:Y:S02]  /*a010*/  @!P0 SYNCS.PHASECHK.TRANS64 P0, [R0+URZ+0x148], R2 ;  /* 0x00014802000085a7 */ /* 0x000f2400080010ff */
[----:B----4-:R-:W-:Y:S05]  /*a020*/  @!P0 BRA `(.L_x_202) ;  /* 0xfffffffc00f08947 */ /* 0x010fea000383ffff */
[----:B------:R-:W-:Y:S05]  /*a030*/  BRA `(.L_x_102) ;  /* 0xffffffac00dc7947 */ /* 0x000fea000383ffff */
.L_x_106:
[----:B------:R-:W-:Y:S07]  /*a040*/  MOV R0, UR16 ;  /* 0x0000001000007c02 */ /* 0x000fee0008000f00 */
.L_x_203:
[----:B-1----:R1:W2:Y:S02]  /*a050*/  SYNCS.PHASECHK.TRANS64.TRYWAIT P0, [R0+URZ+0x128], R9 ;  /* 0x00012809000075a7 */ /* 0x0022a400080011ff */
[----:B--2---:R-:W-:Y:S05]  /*a060*/  @!P0 NANOSLEEP.SYNCS 0x989680 ;  /* 0x009896800000895d */ /* 0x004fea0003900000 */
[----:B------:R-:W2:Y:S02]  /*a070*/  @!P0 SYNCS.PHASECHK.TRANS64 P0, [R0+URZ+0x128], R9 ;  /* 0x00012809000085a7 */ /* 0x000ea400080010ff */
[----:B--2---:R-:W-:Y:S05]  /*a080*/  @!P0 BRA `(.L_x_203) ;  /* 0xfffffffc00f08947 */ /* 0x004fea000383ffff */
[----:B------:R-:W-:Y:S05]  /*a090*/  BRA `(.L_x_204) ;  /* 0xffffffb000547947 */ /* 0x000fea000383ffff */
.L_x_107:
[----:B------:R-:W-:Y:S07]  /*a0a0*/  MOV R0, UR14 ;  /* 0x0000000e00007c02 */ /* 0x000fee0008000f00 */
.L_x_205:
[----:B-1----:R1:W2:Y:S02]  /*a0b0*/  SYNCS.PHASECHK.TRANS64.TRYWAIT P0, [R0+URZ+0x128], R22 ;  /* 0x00012816000075a7 */ /* 0x0022a400080011ff */
[----:B--2---:R-:W-:Y:S05]  /*a0c0*/  @!P0 NANOSLEEP.SYNCS 0x989680 ;  /* 0x009896800000895d */ /* 0x004fea0003900000 */
[----:B------:R-:W2:Y:S02]  /*a0d0*/  @!P0 SYNCS.PHASECHK.TRANS64 P0, [R0+URZ+0x128], R22 ;  /* 0x00012816000085a7 */ /* 0x000ea400080010ff */
[----:B--2---:R-:W-:Y:S05]  /*a0e0*/  @!P0 BRA `(.L_x_205) ;  /* 0xfffffffc00f08947 */ /* 0x004fea000383ffff */
[----:B------:R-:W-:Y:S05]  /*a0f0*/  BRA `(.L_x_206) ;  /* 0xffffffb400107947 */ /* 0x000fea000383ffff */
.L_x_109:
[----:B------:R-:W-:-:S07]  /*a100*/  MOV R0, UR4 ;  /* 0x0000000400007c02 */ /* 0x000fce0008000f00 */
.L_x_207:
[----:B-1----:R1:W4:Y:S02]  /*a110*/  SYNCS.PHASECHK.TRANS64.TRYWAIT P0, [R0+URZ], R2 ;  /* 0x00000002000075a7 */ /* 0x00232400080011ff */
[----:B----4-:R-:W-:Y:S05]  /*a120*/  @!P0 NANOSLEEP.SYNCS 0x989680 ;  /* 0x009896800000895d */ /* 0x010fea0003900000 */
[----:B------:R-:W4:Y:S02]  /*a130*/  @!P0 SYNCS.PHASECHK.TRANS64 P0, [R0+URZ], R2 ;  /* 0x00000002000085a7 */ /* 0x000f2400080010ff */
[----:B----4-:R-:W-:Y:S05]  /*a140*/  @!P0 BRA `(.L_x_207) ;  /* 0xfffffffc00f08947 */ /* 0x010fea000383ffff */
[----:B------:R-:W-:Y:S05]  /*a150*/  BRA `(.L_x_208) ;  /* 0xffffffb400b87947 */ /* 0x000fea000383ffff */
.L_x_110:
[----:B------:R-:W-:-:S07]  /*a160*/  MOV R0, UR4 ;  /* 0x0000000400007c02 */ /* 0x000fce0008000f00 */
.L_x_209:
[----:B-1----:R1:W4:Y:S02]  /*a170*/  SYNCS.PHASECHK.TRANS64.TRYWAIT P0, [R0+URZ], R2 ;  /* 0x00000002000075a7 */ /* 0x00232400080011ff */
[----:B----4-:R-:W-:Y:S05]  /*a180*/  @!P0 NANOSLEEP.SYNCS 0x989680 ;  /* 0x009896800000895d */ /* 0x010fea0003900000 */
[----:B------:R-:W4:Y:S02]  /*a190*/  @!P0 SYNCS.PHASECHK.TRANS64 P0, [R0+URZ], R2 ;  /* 0x00000002000085a7 */ /* 0x000f2400080010ff */
[----:B----4-:R-:W-:Y:S05]  /*a1a0*/  @!P0 BRA `(.L_x_209) ;  /* 0xfffffffc00f08947 */ /* 0x010fea000383ffff */
[----:B------:R-:W-:Y:S05]  /*a1b0*/  BRA `(.L_x_210) ;  /* 0xffffffb400c47947 */ /* 0x000fea000383ffff */
.L_x_112:
[----:B-1----:R1:W2:Y:S02]  /*a1c0*/  SYNCS.PHASECHK.TRANS64.TRYWAIT P0, [R0+URZ+0x150], R2 ;  /* 0x00015002000075a7 */ /* 0x0022a400080011ff */
[----:B--2---:R-:W-:Y:S05]  /*a1d0*/  @!P0 NANOSLEEP.SYNCS 0x989680 ;  /* 0x009896800000895d */ /* 0x004fea0003900000 */
[----:B------:R-:W2:Y:S02]  /*a1e0*/  @!P0 SYNCS.PHASECHK.TRANS64 P0, [R0+URZ+0x150], R2 ;  /* 0x00015002000085a7 */ /* 0x000ea400080010ff */
[----:B--2---:R-:W-:Y:S05]  /*a1f0*/  @!P0 BRA `(.L_x_112) ;  /* 0xfffffffc00f08947 */ /* 0x004fea000383ffff */
[----:B------:R-:W-:Y:S05]  /*a200*/  BRA `(.L_x_211) ;  /* 0xffffffb8008c7947 */ /* 0x000fea000383ffff */
.L_x_126:
[----:B-1----:R1:W2:Y:S02]  /*a210*/  SYNCS.PHASECHK.TRANS64.TRYWAIT P0, [R68+URZ+0x110], R0 ;  /* 0x00011000440075a7 */ /* 0x0022a400080011ff */
[----:B--2---:R-:W-:Y:S05]  /*a220*/  @!P0 NANOSLEEP.SYNCS 0x989680 ;  /* 0x009896800000895d */ /* 0x004fea0003900000 */
[----:B------:R-:W2:Y:S02]  /*a230*/  @!P0 SYNCS.PHASECHK.TRANS64 P0, [R68+URZ+0x110], R0 ;  /* 0x00011000440085a7 */ /* 0x000ea400080010ff */
[----:B--2---:R-:W-:Y:S05]  /*a240*/  @!P0 BRA `(.L_x_126) ;  /* 0xfffffffc00f08947 */ /* 0x004fea000383ffff */
[----:B------:R-:W-:Y:S05]  /*a250*/  BRA `(.L_x_125) ;  /* 0xffffffc8001c7947 */ /* 0x000fea000383ffff */
.L_x_129:
[----:B--2---:R2:W1:Y:S02]  /*a260*/  SYNCS.PHASECHK.TRANS64.TRYWAIT P0, [R61+URZ+0x170], R0 ;  /* 0x000170003d0075a7 */ /* 0x00446400080011ff */
[----:B-1----:R-:W-:Y:S05]  /*a270*/  @!P0 NANOSLEEP.SYNCS 0x989680 ;  /* 0x009896800000895d */ /* 0x002fea0003900000 */
[----:B------:R-:W1:Y:S02]  /*a280*/  @!P0 SYNCS.PHASECHK.TRANS64 P0, [R61+URZ+0x170], R0 ;  /* 0x000170003d0085a7 */ /* 0x000e6400080010ff */
[----:B-1----:R-:W-:Y:S05]  /*a290*/  @!P0 BRA `(.L_x_129) ;  /* 0xfffffffc00f08947 */ /* 0x002fea000383ffff */
[----:B------:R-:W-:Y:S05]  /*a2a0*/  BRA `(.L_x_128) ;  /* 0xffffffc800647947 */ /* 0x000fea000383ffff */
        .weak           $__internal_0_$__cuda_sm10x_tcgen05_guardrail_trap_col_being_dealloced_not_returned_by_alloc
        .type           $__internal_0_$__cuda_sm10x_tcgen05_guardrail_trap_col_being_dealloced_not_returned_by_alloc,@function
        .size           $__internal_0_$__cuda_sm10x_tcgen05_guardrail_trap_col_being_dealloced_not_returned_by_alloc,($__internal_1_$__cuda_sm10x_tcgen05_guardrail_trap_phase_invalid_during_alloc - $__internal_0_$__cuda_sm10x_tcgen05_guardrail_trap_col_being_dealloced_not_returned_by_alloc)
$__internal_0_$__cuda_sm10x_tcgen05_guardrail_trap_col_being_dealloced_not_returned_by_alloc:
[----:B------:R-:W-:Y:S05]  /*a2b0*/  BPT.TRAP 0x1 ;  /* 0x000000040000795c */ /* 0x000fea0000300000 */
[----:B------:R-:W-:-:S04]  /*a2c0*/  HFMA2 R3, -RZ, RZ, 0, 0 ;  /* 0x00000000ff037431 */ /* 0x000fc800000001ff */
[----:B------:R-:W-:Y:S05]  /*a2d0*/  RET.REL.NODEC R2 `(_ZN7cutlass13device_kernelINS_4gemm6kernel13GemmUniversalIN4cute5tupleIJiiiiEEENS1_10collective13CollectiveMmaINS1_35MainloopSm100TmaUmmaWarpSpecializedILi17ELi2ELi4ENS5_IJNS4_1CILi2EEENSA_ILi1EEESC_EEEEENS5_IJNSA_ILi128EEENSA_ILi64EEESG_EEENS_10bfloat16_tENS5_IJlSC_lEEESI_SJ_NS4_8TiledMMAINS4_8MMA_AtomIJNS4_26SM100_MMA_F16BF16_2x1SM_SSISI_SI_fLi128ELi64ELNS4_4UMMA5MajorE0ELSO_0ELNSN_7ScaleInE0ELSP_0EEEEEENS4_6LayoutINS5_IJSC_SC_SC_EEENS5_IJNSA_ILi0EEESU_SU_EEEEENS5_IJNS4_10UnderscoreESX_SX_EEEEENS4_18SM100_TMA_2SM_LOADENS4_14ComposedLayoutINS4_7SwizzleILi3ELi4ELi3EEENS4_18smem_ptr_flag_bitsILi16EEENSS_INS5_IJNSA_ILi8EEESG_EEENS5_IJSG_SC_EEEEEEEvNS4_8identityES10_S1A_vS1B_EENS_8epilogue10collective18CollectiveEpilogueINS1D_23Sm100TmaWarpSpecializedILi3ELi2ELi16ELb1ELb0EEEJNS5_IJSG_SG_SG_EEENS5_IJNSS_ISG_SC_EENSS_INS5_IJNSA_ILi16EEESB_EEENS5_IJSC_NSA_ILi32EEEEEEEEEEESI_SJ_SI_SJ_NS1D_6fusion15FusionCallbacksIS1H_NS1Q_13LinCombEltActINS1D_6thread4GELUESI_fSI_fLNS_15FloatRoundStyleE2EEES1I_S1P_JEEENS4_5SM1004TMEM4LOAD26SM100_TMEM_LOAD_32dp32b16xENS4_13SM90_TMA_LOADENS11_INS12_ILi1ELi4ELi3EEES15_NSS_INS5_IJS16_S1K_EEENS5_IJS1K_SC_EEEEEEENS4_39AutoVectorizingCopyWithAssumedAlignmentILi128EEENS4_14SM90_TMA_STOREES27_S29_S29_EEEvvEEEEvNT_6ParamsE) ;  /* 0xffffff5c02487950 */ /* 0x000fea0003c3ffff */
        .weak           $__internal_1_$__cuda_sm10x_tcgen05_guardrail_trap_phase_invalid_during_alloc
        .type           $__internal_1_$__cuda_sm10x_tcgen05_guardrail_trap_phase_invalid_during_alloc,@function
        .size           $__internal_1_$__cuda_sm10x_tcgen05_guardrail_trap_phase_invalid_during_alloc,($__internal_2_$__cuda_sm10x_tcgen05_guardrail_trap_unallocated_columns_being_dealloced - $__internal_1_$__cuda_sm10x_tcgen05_guardrail_trap_phase_invalid_during_alloc)
$__internal_1_$__cuda_sm10x_tcgen05_guardrail_trap_phase_invalid_during_alloc:
[----:B------:R-:W-:Y:S05]  /*a2e0*/  BPT.TRAP 0x1 ;  /* 0x000000040000795c */ /* 0x000fea0000300000 */
[----:B------:R-:W-:-:S04]  /*a2f0*/  MOV R3, 0x0 ;  /* 0x0000000000037802 */ /* 0x000fc80000000f00 */
[----:B------:R-:W-:Y:S05]  /*a300*/  RET.REL.NODEC R2 `(_ZN7cutlass13device_kernelINS_4gemm6kernel13GemmUniversalIN4cute5tupleIJiiiiEEENS1_10collective13CollectiveMmaINS1_35MainloopSm100TmaUmmaWarpSpecializedILi17ELi2ELi4ENS5_IJNS4_1CILi2EEENSA_ILi1EEESC_EEEEENS5_IJNSA_ILi128EEENSA_ILi64EEESG_EEENS_10bfloat16_tENS5_IJlSC_lEEESI_SJ_NS4_8TiledMMAINS4_8MMA_AtomIJNS4_26SM100_MMA_F16BF16_2x1SM_SSISI_SI_fLi128ELi64ELNS4_4UMMA5MajorE0ELSO_0ELNSN_7ScaleInE0ELSP_0EEEEEENS4_6LayoutINS5_IJSC_SC_SC_EEENS5_IJNSA_ILi0EEESU_SU_EEEEENS5_IJNS4_10UnderscoreESX_SX_EEEEENS4_18SM100_TMA_2SM_LOADENS4_14ComposedLayoutINS4_7SwizzleILi3ELi4ELi3EEENS4_18smem_ptr_flag_bitsILi16EEENSS_INS5_IJNSA_ILi8EEESG_EEENS5_IJSG_SC_EEEEEEEvNS4_8identityES10_S1A_vS1B_EENS_8epilogue10collective18CollectiveEpilogueINS1D_23Sm100TmaWarpSpecializedILi3ELi2ELi16ELb1ELb0EEEJNS5_IJSG_SG_SG_EEENS5_IJNSS_ISG_SC_EENSS_INS5_IJNSA_ILi16EEESB_EEENS5_IJSC_NSA_ILi32EEEEEEEEEEESI_SJ_SI_SJ_NS1D_6fusion15FusionCallbacksIS1H_NS1Q_13LinCombEltActINS1D_6thread4GELUESI_fSI_fLNS_15FloatRoundStyleE2EEES1I_S1P_JEEENS4_5SM1004TMEM4LOAD26SM100_TMEM_LOAD_32dp32b16xENS4_13SM90_TMA_LOADENS11_INS12_ILi1ELi4ELi3EEES15_NSS_INS5_IJS16_S1K_EEENS5_IJS1K_SC_EEEEEEENS4_39AutoVectorizingCopyWithAssumedAlignmentILi128EEENS4_14SM90_TMA_STOREES27_S29_S29_EEEvvEEEEvNT_6ParamsE) ;  /* 0xffffff5c023c7950 */ /* 0x000fea0003c3ffff */
        .weak           $__internal_2_$__cuda_sm10x_tcgen05_guardrail_trap_unallocated_columns_being_dealloced
        .type           $__internal_2_$__cuda_sm10x_tcgen05_guardrail_trap_unallocated_columns_being_dealloced,@function
        .size           $__internal_2_$__cuda_sm10x_tcgen05_guardrail_trap_unallocated_columns_being_dealloced,(.L_x_213 - $__internal_2_$__cuda_sm10x_tcgen05_guardrail_trap_unallocated_columns_being_dealloced)
$__internal_2_$__cuda_sm10x_tcgen05_guardrail_trap_unallocated_columns_being_dealloced:
[----:B------:R-:W-:Y:S05]  /*a310*/  BPT.TRAP 0x1 ;  /* 0x000000040000795c */ /* 0x000fea0000300000 */
[----:B------:R-:W-:-:S04]  /*a320*/  HFMA2 R3, -RZ, RZ, 0, 0 ;  /* 0x00000000ff037431 */ /* 0x000fc800000001ff */
[----:B------:R-:W-:Y:S05]  /*a330*/  RET.REL.NODEC R2 `(_ZN7cutlass13device_kernelINS_4gemm6kernel13GemmUniversalIN4cute5tupleIJiiiiEEENS1_10collective13CollectiveMmaINS1_35MainloopSm100TmaUmmaWarpSpecializedILi17ELi2ELi4ENS5_IJNS4_1CILi2EEENSA_ILi1EEESC_EEEEENS5_IJNSA_ILi128EEENSA_ILi64EEESG_EEENS_10bfloat16_tENS5_IJlSC_lEEESI_SJ_NS4_8TiledMMAINS4_8MMA_AtomIJNS4_26SM100_MMA_F16BF16_2x1SM_SSISI_SI_fLi128ELi64ELNS4_4UMMA5MajorE0ELSO_0ELNSN_7ScaleInE0ELSP_0EEEEEENS4_6LayoutINS5_IJSC_SC_SC_EEENS5_IJNSA_ILi0EEESU_SU_EEEEENS5_IJNS4_10UnderscoreESX_SX_EEEEENS4_18SM100_TMA_2SM_LOADENS4_14ComposedLayoutINS4_7SwizzleILi3ELi4ELi3EEENS4_18smem_ptr_flag_bitsILi16EEENSS_INS5_IJNSA_ILi8EEESG_EEENS5_IJSG_SC_EEEEEEEvNS4_8identityES10_S1A_vS1B_EENS_8epilogue10collective18CollectiveEpilogueINS1D_23Sm100TmaWarpSpecializedILi3ELi2ELi16ELb1ELb0EEEJNS5_IJSG_SG_SG_EEENS5_IJNSS_ISG_SC_EENSS_INS5_IJNSA_ILi16EEESB_EEENS5_IJSC_NSA_ILi32EEEEEEEEEEESI_SJ_SI_SJ_NS1D_6fusion15FusionCallbacksIS1H_NS1Q_13LinCombEltActINS1D_6thread4GELUESI_fSI_fLNS_15FloatRoundStyleE2EEES1I_S1P_JEEENS4_5SM1004TMEM4LOAD26SM100_TMEM_LOAD_32dp32b16xENS4_13SM90_TMA_LOADENS11_INS12_ILi1ELi4ELi3EEES15_NSS_INS5_IJS16_S1K_EEENS5_IJS1K_SC_EEEEEEENS4_39AutoVectorizingCopyWithAssumedAlignmentILi128EEENS4_14SM90_TMA_STOREES27_S29_S29_EEEvvEEEEvNT_6ParamsE) ;  /* 0xffffff5c02307950 */ /* 0x000fea0003c3ffff */
.L_x_212:
[----:B------:R-:W-:-:S00]  /*a340*/  BRA `(.L_x_212) ;  /* 0xfffffffc00fc7947 */ /* 0x000fc0000383ffff */
[----:B------:R-:W-:-:S00]  /*a350*/  NOP ;  /* 0x0000000000007918 */ /* 0x000fc00000000000 */
        /* <DEDUP_REMOVED lines=10> */
.L_x_213:


//--------------------- .nv.global.init           --------------------------
	.section	.nv.global.init,"aw",@progbits
.nv.global.init:
	.type		$str$27,@object
	.size		$str$27,($str$28 - $str$27)
$str$27:
        /*0000*/ 	.byte	0x28, 0x61, 0x64, 0x64, 0x72, 0x65, 0x73, 0x73, 0x20, 0x26, 0x20, 0x6d, 0x61, 0x73, 0x6b, 0x29
        /*0010*/ 	.byte	0x20, 0x3d, 0x3d, 0x20, 0x30, 0x00
	.type		$str$28,@object
	.size		$str$28,($str$26 - $str$28)
$str$28:
        /*0016*/ 	.byte	0x2f, 0x74, 0x6d, 0x70, 0x2f, 0x63, 0x75, 0x74, 0x6c, 0x61, 0x73, 0x73, 0x5f, 0x73, 0x77, 0x65
        /*0026*/ 	.byte	0x65, 0x70, 0x5f, 0x73, 0x72, 0x63, 0x2f, 0x69, 0x6e, 0x63, 0x6c, 0x75, 0x64, 0x65, 0x2f, 0x63
        /*0036*/ 	.byte	0x75, 0x74, 0x65, 0x2f, 0x70, 0x6f, 0x69, 0x6e, 0x74, 0x65, 0x72, 0x5f, 0x66, 0x6c, 0x61, 0x67
        /*0046*/ 	.byte	0x67, 0x65, 0x64, 0x2e, 0x68, 0x70, 0x70, 0x00
	.type		$str$26,@object
	.size		$str$26,($str$25 - $str$26)
$str$26:
        /*004e*/ 	.byte	0x2f, 0x74, 0x6d, 0x70, 0x2f, 0x63, 0x75, 0x74, 0x6c, 0x61, 0x73, 0x73, 0x5f, 0x73, 0x77, 0x65
        /*005e*/ 	.byte	0x65, 0x70, 0x5f, 0x73, 0x72, 0x63, 0x2f, 0x69, 0x6e, 0x63, 0x6c, 0x75, 0x64, 0x65, 0x2f, 0x63
        /*006e*/ 	.byte	0x75, 0x74, 0x65, 0x2f, 0x61, 0x74, 0x6f, 0x6d, 0x2f, 0x63, 0x6f, 0x70, 0x79, 0x5f, 0x74, 0x72
        /*007e*/ 	.byte	0x61, 0x69, 0x74, 0x73, 0x5f, 0x73, 0x6d, 0x31, 0x30, 0x30, 0x2e, 0x68, 0x70, 0x70, 0x00
	.type		$str$25,@object
	.size		$str$25,(__unnamed_1 - $str$25)
$str$25:
        /*008d*/ 	.byte	0x28, 0x28, 0x75, 0x69, 0x6e, 0x74, 0x33, 0x32, 0x5f, 0x74, 0x28, 0x74, 0x68, 0x72, 0x65, 0x61
        /*009d*/ 	.byte	0x64, 0x49, 0x64, 0x78, 0x2e, 0x78, 0x29, 0x20, 0x2f, 0x20, 0x33, 0x32, 0x29, 0x20, 0x25, 0x20
        /*00ad*/ 	.byte	0x34, 0x29, 0x20, 0x3d, 0x3d, 0x20, 0x28, 0x28, 0x28, 0x74, 0x6d, 0x65, 0x6d, 0x5f, 0x61, 0x64
        /*00bd*/ 	.byte	0x64, 0x72, 0x20, 0x3e, 0x3e, 0x20, 0x31, 0x36, 0x29, 0x20, 0x2f, 0x20, 0x33, 0x32, 0x29, 0x20
        /*00cd*/ 	.byte	0x25, 0x20, 0x34, 0x29, 0x00
	.type		__unnamed_1,@object
	.size		__unnamed_1,(__unnamed_2 - __unnamed_1)
__unnamed_1:
        /*00d2*/ 	.byte	0x61, 0x75, 0x74, 0x6f, 0x20, 0x63, 0x75, 0x74, 0x65, 0x3a, 0x3a, 0x61, 0x73, 0x5f, 0x70, 0x6f
        /* <DEDUP_REMOVED lines=24> */
        /*0262*/ 	.byte	0x43, 0x3c, 0x32, 0x30, 0x34, 0x38, 0x3e, 0x3e, 0x3e, 0x3e, 0x5d, 0x00
	.type		__unnamed_2,@object
	.size		__unnamed_2,(.L_2 - __unnamed_2)
__unnamed_2:
        /* <DEDUP_REMOVED lines=40> */
        /*04ee*/ 	.byte	0x3a, 0x3a, 0x43, 0x3c, 0x30, 0x3e, 0x3e, 0x3e, 0x3e, 0x5d, 0x00
.L_2:


//--------------------- .nv.shared._ZN7cutlass13device_kernelINS_4gemm6kernel13GemmUniversalIN4cute5tupleIJiiiiEEENS1_10collective13CollectiveMmaINS1_35MainloopSm100TmaUmmaWarpSpecializedILi17ELi2ELi4ENS5_IJNS4_1CILi2EEENSA_ILi1EEESC_EEEEENS5_IJNSA_ILi128EEENSA_ILi64EEESG_EEENS_10bfloat16_tENS5_IJlSC_lEEESI_SJ_NS4_8TiledMMAINS4_8MMA_AtomIJNS4_26SM100_MMA_F16BF16_2x1SM_SSISI_SI_fLi128ELi64ELNS4_4UMMA5MajorE0ELSO_0ELNSN_7ScaleInE0ELSP_0EEEEEENS4_6LayoutINS5_IJSC_SC_SC_EEENS5_IJNSA_ILi0EEESU_SU_EEEEENS5_IJNS4_10UnderscoreESX_SX_EEEEENS4_18SM100_TMA_2SM_LOADENS4_14ComposedLayoutINS4_7SwizzleILi3ELi4ELi3EEENS4_18smem_ptr_flag_bitsILi16EEENSS_INS5_IJNSA_ILi8EEESG_EEENS5_IJSG_SC_EEEEEEEvNS4_8identityES10_S1A_vS1B_EENS_8epilogue10collective18CollectiveEpilogueINS1D_23Sm100TmaWarpSpecializedILi3ELi2ELi16ELb1ELb0EEEJNS5_IJSG_SG_SG_EEENS5_IJNSS_ISG_SC_EENSS_INS5_IJNSA_ILi16EEESB_EEENS5_IJSC_NSA_ILi32EEEEEEEEEEESI_SJ_SI_SJ_NS1D_6fusion15FusionCallbacksIS1H_NS1Q_13LinCombEltActINS1D_6thread4GELUESI_fSI_fLNS_15FloatRoundStyleE2EEES1I_S1P_JEEENS4_5SM1004TMEM4LOAD26SM100_TMEM_LOAD_32dp32b16xENS4_13SM90_TMA_LOADENS11_INS12_ILi1ELi4ELi3EEES15_NSS_INS5_IJS16_S1K_EEENS5_IJS1K_SC_EEEEEEENS4_39AutoVectorizingCopyWithAssumedAlignmentILi128EEENS4_14SM90_TMA_STOREES27_S29_S29_EEEvvEEEEvNT_6ParamsE --------------------------
	.section	.nv.shared._ZN7cutlass13device_kernelINS_4gemm6kernel13GemmUniversalIN4cute5tupleIJiiiiEEENS1_10collective13CollectiveMmaINS1_35MainloopSm100TmaUmmaWarpSpecializedILi17ELi2ELi4ENS5_IJNS4_1CILi2EEENSA_ILi1EEESC_EEEEENS5_IJNSA_ILi128EEENSA_ILi64EEESG_EEENS_10bfloat16_tENS5_IJlSC_lEEESI_SJ_NS4_8TiledMMAINS4_8MMA_AtomIJNS4_26SM100_MMA_F16BF16_2x1SM_SSISI_SI_fLi128ELi64ELNS4_4UMMA5MajorE0ELSO_0ELNSN_7ScaleInE0ELSP_0EEEEEENS4_6LayoutINS5_IJSC_SC_SC_EEENS5_IJNSA_ILi0EEESU_SU_EEEEENS5_IJNS4_10UnderscoreESX_SX_EEEEENS4_18SM100_TMA_2SM_LOADENS4_14ComposedLayoutINS4_7SwizzleILi3ELi4ELi3EEENS4_18smem_ptr_flag_bitsILi16EEENSS_INS5_IJNSA_ILi8EEESG_EEENS5_IJSG_SC_EEEEEEEvNS4_8identityES10_S1A_vS1B_EENS_8epilogue10collective18CollectiveEpilogueINS1D_23Sm100TmaWarpSpecializedILi3ELi2ELi16ELb1ELb0EEEJNS5_IJSG_SG_SG_EEENS5_IJNSS_ISG_SC_EENSS_INS5_IJNSA_ILi16EEESB_EEENS5_IJSC_NSA_ILi32EEEEEEEEEEESI_SJ_SI_SJ_NS1D_6fusion15FusionCallbacksIS1H_NS1Q_13LinCombEltActINS1D_6thread4GELUESI_fSI_fLNS_15FloatRoundStyleE2EEES1I_S1P_JEEENS4_5SM1004TMEM4LOAD26SM100_TMEM_LOAD_32dp32b16xENS4_13SM90_TMA_LOADENS11_INS12_ILi1ELi4ELi3EEES15_NSS_INS5_IJS16_S1K_EEENS5_IJS1K_SC_EEEEEEENS4_39AutoVectorizingCopyWithAssumedAlignmentILi128EEENS4_14SM90_TMA_STOREES27_S29_S29_EEEvvEEEEvNT_6ParamsE,"aw",@nobits
	.sectionflags	@""
	.align	16
	.zero		1024


//--------------------- .nv.shared.reserved.0     --------------------------
	.section	.nv.shared.reserved.0,"aw",@nobits
	.weak		__nv_reservedSMEM_offset_0_alias
	.size		__nv_reservedSMEM_offset_0_alias, 0, 64
	.other		__nv_reservedSMEM_offset_0_alias,@"STO_CUDA_RESERVED_SHARED STV_DEFAULT"
__nv_reservedSMEM_offset_0_alias:
	.zero		0
.nv.shared.reserved.0:
	.zero		64
	.weak		__nv_reservedSMEM_tcgen05_partition
	.type		__nv_reservedSMEM_tcgen05_partition,@object
	.size		__nv_reservedSMEM_tcgen05_partition,(.L_0 - __nv_reservedSMEM_tcgen05_partition)
__nv_reservedSMEM_tcgen05_partition:
	.zero		32
.L_0:


//--------------------- .nv.global                --------------------------
	.section	.nv.global,"aw",@nobits
.nv.global:
	.type		_ZN39_INTERNAL_f341acd5_4_k_cu_c8e9f8cc_29814cute1_E,@object
	.size		_ZN39_INTERNAL_f341acd5_4_k_cu_c8e9f8cc_29814cute1_E,(_ZN39_INTERNAL_f341acd5_4_k_cu_c8e9f8cc_29814cuda3std3__45__cpo6cbeginE - _ZN39_INTERNAL_f341acd5_4_k_cu_c8e9f8cc_29814cute1_E)
_ZN39_INTERNAL_f341acd5_4_k_cu_c8e9f8cc_29814cute1_E:
	.zero		1
	.type		_ZN39_INTERNAL_f341acd5_4_k_cu_c8e9f8cc_29814cuda3std3__45__cpo6cbeginE,@object
	.size		_ZN39_INTERNAL_f341acd5_4_k_cu_c8e9f8cc_29814cuda3std3__45__cpo6cbeginE,(_ZN39_INTERNAL_f341acd5_4_k_cu_c8e9f8cc_29814cuda3std3__48in_placeE - _ZN39_INTERNAL_f341acd5_4_k_cu_c8e9f8cc_29814cuda3std3__45__cpo6cbeginE)
_ZN39_INTERNAL_f341acd5_4_k_cu_c8e9f8cc_29814cuda3std3__45__cpo6cbeginE:
	.zero		1
	.type		_ZN39_INTERNAL_f341acd5_4_k_cu_c8e9f8cc_29814cuda3std3__48in_placeE,@object
	.size		_ZN39_INTERNAL_f341acd5_4_k_cu_c8e9f8cc_29814cuda3std3__48in_placeE,(_ZN39_INTERNAL_f341acd5_4_k_cu_c8e9f8cc_29814cuda3std6ranges3__45__cpo9iter_moveE - _ZN39_INTERNAL_f341acd5_4_k_cu_c8e9f8cc_29814cuda3std3__48in_placeE)
_ZN39_INTERNAL_f341acd5_4_k_cu_c8e9f8cc_29814cuda3std3__48in_placeE:
	.zero		1
	.type		_ZN39_INTERNAL_f341acd5_4_k_cu_c8e9f8cc_29814cuda3std6ranges3__45__cpo9iter_moveE,@object
	.size		_ZN39_INTERNAL_f341acd5_4_k_cu_c8e9f8cc_29814cuda3std6ranges3__45__cpo9iter_moveE,(_ZN39_INTERNAL_f341acd5_4_k_cu_c8e9f8cc_29814cuda3std3__45__cpo5beginE - _ZN39_INTERNAL_f341acd5_4_k_cu_c8e9f8cc_29814cuda3std6ranges3__45__cpo9iter_moveE)
_ZN39_INTERNAL_f341acd5_4_k_cu_c8e9f8cc_29814cuda3std6ranges3__45__cpo9iter_moveE:
	.zero		1
	.type		_ZN39_INTERNAL_f341acd5_4_k_cu_c8e9f8cc_29814cuda3std3__45__cpo5beginE,@object
	.size		_ZN39_INTERNAL_f341acd5_4_k_cu_c8e9f8cc_29814cuda3std3__45__cpo5beginE,(_ZN39_INTERNAL_f341acd5_4_k_cu_c8e9f8cc_29814cuda3std3__441_GLOBAL__N__f341acd5_4_k_cu_c8e9f8cc_29816ignoreE - _ZN39_INTERNAL_f341acd5_4_k_cu_c8e9f8cc_29814cuda3std3__45__cpo5beginE)
_ZN39_INTERNAL_f341acd5_4_k_cu_c8e9f8cc_29814cuda3std3__45__cpo5beginE:
	.zero		1
	.type		_ZN39_INTERNAL_f341acd5_4_k_cu_c8e9f8cc_29814cuda3std3__441_GLOBAL__N__f341acd5_4_k_cu_c8e9f8cc_29816ignoreE,@object
	.size		_ZN39_INTERNAL_f341acd5_4_k_cu_c8e9f8cc_29814cuda3std3__441_GLOBAL__N__f341acd5_4_k_cu_c8e9f8cc_29816ignoreE,(_ZN39_INTERNAL_f341acd5_4_k_cu_c8e9f8cc_29814cute7productE - _ZN39_INTERNAL_f341acd5_4_k_cu_c8e9f8cc_29814cuda3std3__441_GLOBAL__N__f341acd5_4_k_cu_c8e9f8cc_29816ignoreE)
_ZN39_INTERNAL_f341acd5_4_k_cu_c8e9f8cc_29814cuda3std3__441_GLOBAL__N__f341acd5_4_k_cu_c8e9f8cc_29816ignoreE:
	.zero		1
	.type		_ZN39_INTERNAL_f341acd5_4_k_cu_c8e9f8cc_29814cute7productE,@object
	.size		_ZN39_INTERNAL_f341acd5_4_k_cu_c8e9f8cc_29814cute7productE,(_ZN39_INTERNAL_f341acd5_4_k_cu_c8e9f8cc_29814cuda3std3__45__cpo3endE - _ZN39_INTERNAL_f341acd5_4_k_cu_c8e9f8cc_29814cute7productE)
_ZN39_INTERNAL_f341acd5_4_k_cu_c8e9f8cc_29814cute7productE:
	.zero		1
	.type		_ZN39_INTERNAL_f341acd5_4_k_cu_c8e9f8cc_29814cuda3std3__45__cpo3endE,@object
	.size		_ZN39_INTERNAL_f341acd5_4_k_cu_c8e9f8cc_29814cuda3std3__45__cpo3endE,(_ZN39_INTERNAL_f341acd5_4_k_cu_c8e9f8cc_29814cuda3std3__419piecewise_constructE - _ZN39_INTERNAL_f341acd5_4_k_cu_c8e9f8cc_29814cuda3std3__45__cpo3endE)
_ZN39_INTERNAL_f341acd5_4_k_cu_c8e9f8cc_29814cuda3std3__45__cpo3endE:
	.zero		1
	.type		_ZN39_INTERNAL_f341acd5_4_k_cu_c8e9f8cc_29814cuda3std3__419piecewise_constructE,@object
	.size		_ZN39_INTERNAL_f341acd5_4_k_cu_c8e9f8cc_29814cuda3std3__419piecewise_constructE,(_ZN39_INTERNAL_f341acd5_4_k_cu_c8e9f8cc_29814cuda3std3__45__cpo4cendE - _ZN39_INTERNAL_f341acd5_4_k_cu_c8e9f8cc_29814cuda3std3__419piecewise_constructE)
_ZN39_INTERNAL_f341acd5_4_k_cu_c8e9f8cc_29814cuda3std3__419piecewise_constructE:
	.zero		1
	.type		_ZN39_INTERNAL_f341acd5_4_k_cu_c8e9f8cc_29814cuda3std3__45__cpo4cendE,@object
	.size		_ZN39_INTERNAL_f341acd5_4_k_cu_c8e9f8cc_29814cuda3std3__45__cpo4cendE,(_ZN39_INTERNAL_f341acd5_4_k_cu_c8e9f8cc_29814cuda3std6ranges3__45__cpo4swapE - _ZN39_INTERNAL_f341acd5_4_k_cu_c8e9f8cc_29814cuda3std3__45__cpo4cendE)
_ZN39_INTERNAL_f341acd5_4_k_cu_c8e9f8cc_29814cuda3std3__45__cpo4cendE:
	.zero		1
	.type		_ZN39_INTERNAL_f341acd5_4_k_cu_c8e9f8cc_29814cuda3std6ranges3__45__cpo4swapE,@object
	.size		_ZN39_INTERNAL_f341acd5_4_k_cu_c8e9f8cc_29814cuda3std6ranges3__45__cpo4swapE,(.L_10 - _ZN39_INTERNAL_f341acd5_4_k_cu_c8e9f8cc_29814cuda3std6ranges3__45__cpo4swapE)
_ZN39_INTERNAL_f341acd5_4_k_cu_c8e9f8cc_29814cuda3std6ranges3__45__cpo4swapE:
	.zero		1
.L_10:


//--------------------- .nv.constant0._ZN7cutlass13device_kernelINS_4gemm6kernel13GemmUniversalIN4cute5tupleIJiiiiEEENS1_10collective13CollectiveMmaINS1_35MainloopSm100TmaUmmaWarpSpecializedILi17ELi2ELi4ENS5_IJNS4_1CILi2EEENSA_ILi1EEESC_EEEEENS5_IJNSA_ILi128EEENSA_ILi64EEESG_EEENS_10bfloat16_tENS5_IJlSC_lEEESI_SJ_NS4_8TiledMMAINS4_8MMA_AtomIJNS4_26SM100_MMA_F16BF16_2x1SM_SSISI_SI_fLi128ELi64ELNS4_4UMMA5MajorE0ELSO_0ELNSN_7ScaleInE0ELSP_0EEEEEENS4_6LayoutINS5_IJSC_SC_SC_EEENS5_IJNSA_ILi0EEESU_SU_EEEEENS5_IJNS4_10UnderscoreESX_SX_EEEEENS4_18SM100_TMA_2SM_LOADENS4_14ComposedLayoutINS4_7SwizzleILi3ELi4ELi3EEENS4_18smem_ptr_flag_bitsILi16EEENSS_INS5_IJNSA_ILi8EEESG_EEENS5_IJSG_SC_EEEEEEEvNS4_8identityES10_S1A_vS1B_EENS_8epilogue10collective18CollectiveEpilogueINS1D_23Sm100TmaWarpSpecializedILi3ELi2ELi16ELb1ELb0EEEJNS5_IJSG_SG_SG_EEENS5_IJNSS_ISG_SC_EENSS_INS5_IJNSA_ILi16EEESB_EEENS5_IJSC_NSA_ILi32EEEEEEEEEEESI_SJ_SI_SJ_NS1D_6fusion15FusionCallbacksIS1H_NS1Q_13LinCombEltActINS1D_6thread4GELUESI_fSI_fLNS_15FloatRoundStyleE2EEES1I_S1P_JEEENS4_5SM1004TMEM4LOAD26SM100_TMEM_LOAD_32dp32b16xENS4_13SM90_TMA_LOADENS11_INS12_ILi1ELi4ELi3EEES15_NSS_INS5_IJS16_S1K_EEENS5_IJS1K_SC_EEEEEEENS4_39AutoVectorizingCopyWithAssumedAlignmentILi128EEENS4_14SM90_TMA_STOREES27_S29_S29_EEEvvEEEEvNT_6ParamsE --------------------------
	.section	.nv.constant0._ZN7cutlass13device_kernelINS_4gemm6kernel13GemmUniversalIN4cute5tupleIJiiiiEEENS1_10collective13CollectiveMmaINS1_35MainloopSm100TmaUmmaWarpSpecializedILi17ELi2ELi4ENS5_IJNS4_1CILi2EEENSA_ILi1EEESC_EEEEENS5_IJNSA_ILi128EEENSA_ILi64EEESG_EEENS_10bfloat16_tENS5_IJlSC_lEEESI_SJ_NS4_8TiledMMAINS4_8MMA_AtomIJNS4_26SM100_MMA_F16BF16_2x1SM_SSISI_SI_fLi128ELi64ELNS4_4UMMA5MajorE0ELSO_0ELNSN_7ScaleInE0ELSP_0EEEEEENS4_6LayoutINS5_IJSC_SC_SC_EEENS5_IJNSA_ILi0EEESU_SU_EEEEENS5_IJNS4_10UnderscoreESX_SX_EEEEENS4_18SM100_TMA_2SM_LOADENS4_14ComposedLayoutINS4_7SwizzleILi3ELi4ELi3EEENS4_18smem_ptr_flag_bitsILi16EEENSS_INS5_IJNSA_ILi8EEESG_EEENS5_IJSG_SC_EEEEEEEvNS4_8identityES10_S1A_vS1B_EENS_8epilogue10collective18CollectiveEpilogueINS1D_23Sm100TmaWarpSpecializedILi3ELi2ELi16ELb1ELb0EEEJNS5_IJSG_SG_SG_EEENS5_IJNSS_ISG_SC_EENSS_INS5_IJNSA_ILi16EEESB_EEENS5_IJSC_NSA_ILi32EEEEEEEEEEESI_SJ_SI_SJ_NS1D_6fusion15FusionCallbacksIS1H_NS1Q_13LinCombEltActINS1D_6thread4GELUESI_fSI_fLNS_15FloatRoundStyleE2EEES1I_S1P_JEEENS4_5SM1004TMEM4LOAD26SM100_TMEM_LOAD_32dp32b16xENS4_13SM90_TMA_LOADENS11_INS12_ILi1ELi4ELi3EEES15_NSS_INS5_IJS16_S1K_EEENS5_IJS1K_SC_EEEEEEENS4_39AutoVectorizingCopyWithAssumedAlignmentILi128EEENS4_14SM90_TMA_STOREES27_S29_S29_EEEvvEEEEvNT_6ParamsE,"a",@progbits
	.sectionflags	@""
	.align	4
.nv.constant0._ZN7cutlass13device_kernelINS_4gemm6kernel13GemmUniversalIN4cute5tupleIJiiiiEEENS1_10collective13CollectiveMmaINS1_35MainloopSm100TmaUmmaWarpSpecializedILi17ELi2ELi4ENS5_IJNS4_1CILi2EEENSA_ILi1EEESC_EEEEENS5_IJNSA_ILi128EEENSA_ILi64EEESG_EEENS_10bfloat16_tENS5_IJlSC_lEEESI_SJ_NS4_8TiledMMAINS4_8MMA_AtomIJNS4_26SM100_MMA_F16BF16_2x1SM_SSISI_SI_fLi128ELi64ELNS4_4UMMA5MajorE0ELSO_0ELNSN_7ScaleInE0ELSP_0EEEEEENS4_6LayoutINS5_IJSC_SC_SC_EEENS5_IJNSA_ILi0EEESU_SU_EEEEENS5_IJNS4_10UnderscoreESX_SX_EEEEENS4_18SM100_TMA_2SM_LOADENS4_14ComposedLayoutINS4_7SwizzleILi3ELi4ELi3EEENS4_18smem_ptr_flag_bitsILi16EEENSS_INS5_IJNSA_ILi8EEESG_EEENS5_IJSG_SC_EEEEEEEvNS4_8identityES10_S1A_vS1B_EENS_8epilogue10collective18CollectiveEpilogueINS1D_23Sm100TmaWarpSpecializedILi3ELi2ELi16ELb1ELb0EEEJNS5_IJSG_SG_SG_EEENS5_IJNSS_ISG_SC_EENSS_INS5_IJNSA_ILi16EEESB_EEENS5_IJSC_NSA_ILi32EEEEEEEEEEESI_SJ_SI_SJ_NS1D_6fusion15FusionCallbacksIS1H_NS1Q_13LinCombEltActINS1D_6thread4GELUESI_fSI_fLNS_15FloatRoundStyleE2EEES1I_S1P_JEEENS4_5SM1004TMEM4LOAD26SM100_TMEM_LOAD_32dp32b16xENS4_13SM90_TMA_LOADENS11_INS12_ILi1ELi4ELi3EEES15_NSS_INS5_IJS16_S1K_EEENS5_IJS1K_SC_EEEEEEENS4_39AutoVectorizingCopyWithAssumedAlignmentILi128EEENS4_14SM90_TMA_STOREES27_S29_S29_EEEvvEEEEvNT_6ParamsE:
	.zero		2944


//--------------------- SYMBOLS --------------------------

	.type		.nv.reservedSmem.offset0,@object
	.size		.nv.reservedSmem.offset0,0x4
	.type		.nv.reservedSmem.cap,@object
	.size		.nv.reservedSmem.cap,0x4
	.type		__assertfail,@function
